//
// Generated by NVIDIA NVVM Compiler
//
// Compiler Build ID: CL-36424714
// Cuda compilation tools, release 13.0, V13.0.88
// Based on NVVM 20.0.0
//

.version 9.0
.target sm_100
.address_size 64

	// .globl	_Z4execIdLi6ELi10ELi7EEvPT_
.func  (.param .b64 func_retval0) __internal_accurate_pow
(
	.param .b64 __internal_accurate_pow_param_0,
	.param .b64 __internal_accurate_pow_param_1
)
;
// _ZZ4execIdLi6ELi10ELi7EEvPT_E1a has been demoted
// _ZZ4execIdLi6ELi10ELi7EEvPT_E4temp has been demoted

.visible .entry _Z4execIdLi6ELi10ELi7EEvPT_(
	.param .u64 .ptr .align 1 _Z4execIdLi6ELi10ELi7EEvPT__param_0
)
{
	.reg .pred 	%p<38>;
	.reg .b32 	%r<101>;
	.reg .b64 	%rd<43>;
	.reg .b64 	%fd<112>;
	// demoted variable
	.shared .align 8 .b8 _ZZ4execIdLi6ELi10ELi7EEvPT_E1a[336];
	// demoted variable
	.shared .align 8 .b8 _ZZ4execIdLi6ELi10ELi7EEvPT_E4temp[80];
	ld.param.u64 	%rd4, [_Z4execIdLi6ELi10ELi7EEvPT__param_0];
	mov.u32 	%r31, %ctaid.x;
	mov.u32 	%r1, %ntid.x;
	mov.u32 	%r32, %tid.x;
	mad.lo.s32 	%r96, %r31, %r1, %r32;
	mov.u32 	%r33, %ctaid.y;
	mov.u32 	%r34, %ntid.y;
	mov.u32 	%r35, %tid.y;
	mad.lo.s32 	%r3, %r33, %r34, %r35;
	mov.u32 	%r36, %nctaid.y;
	mul.lo.s32 	%r4, %r34, %r36;
	mov.u32 	%r37, %ctaid.z;
	mov.u32 	%r38, %ntid.z;
	mov.u32 	%r39, %tid.z;
	mad.lo.s32 	%r5, %r37, %r38, %r39;
	mov.u32 	%r40, %nctaid.z;
	mul.lo.s32 	%r6, %r38, %r40;
	mad.lo.s32 	%r41, %r96, %r4, %r3;
	mul.lo.s32 	%r42, %r41, %r6;
	neg.s32 	%r43, %r5;
	setp.ne.s32 	%p4, %r42, %r43;
	@%p4 bra 	$L__BB0_2;
	mov.b64 	%rd5, -4599973506876485455;
	st.shared.u64 	[_ZZ4execIdLi6ELi10ELi7EEvPT_E1a], %rd5;
	mov.b64 	%rd6, -4594192404919815976;
	st.shared.u64 	[_ZZ4execIdLi6ELi10ELi7EEvPT_E1a+8], %rd6;
	mov.b64 	%rd7, 0;
	st.shared.u64 	[_ZZ4execIdLi6ELi10ELi7EEvPT_E1a+16], %rd7;
	mov.b64 	%rd8, 4622653747189913957;
	st.shared.u64 	[_ZZ4execIdLi6ELi10ELi7EEvPT_E1a+24], %rd8;
	mov.b64 	%rd9, 4610913606055297590;
	st.shared.u64 	[_ZZ4execIdLi6ELi10ELi7EEvPT_E1a+32], %rd9;
	mov.b64 	%rd10, -4623423479920225985;
	st.shared.u64 	[_ZZ4execIdLi6ELi10ELi7EEvPT_E1a+40], %rd10;
	st.shared.u64 	[_ZZ4execIdLi6ELi10ELi7EEvPT_E1a+48], %rd7;
	mov.b64 	%rd11, 4633776864213333128;
	st.shared.u64 	[_ZZ4execIdLi6ELi10ELi7EEvPT_E1a+56], %rd11;
	st.shared.u64 	[_ZZ4execIdLi6ELi10ELi7EEvPT_E1a+64], %rd7;
	mov.b64 	%rd12, -4587749034564192829;
	st.shared.u64 	[_ZZ4execIdLi6ELi10ELi7EEvPT_E1a+72], %rd12;
	mov.b64 	%rd13, -4614302159450927425;
	st.shared.u64 	[_ZZ4execIdLi6ELi10ELi7EEvPT_E1a+80], %rd13;
	mov.b64 	%rd14, -4630448446820577618;
	st.shared.u64 	[_ZZ4execIdLi6ELi10ELi7EEvPT_E1a+88], %rd14;
	mov.b64 	%rd15, -4633641462927586281;
	st.shared.u64 	[_ZZ4execIdLi6ELi10ELi7EEvPT_E1a+96], %rd15;
	mov.b64 	%rd16, -4619192014803938979;
	st.shared.u64 	[_ZZ4execIdLi6ELi10ELi7EEvPT_E1a+104], %rd16;
	mov.b64 	%rd17, 4633822097242090530;
	st.shared.u64 	[_ZZ4execIdLi6ELi10ELi7EEvPT_E1a+112], %rd17;
	st.shared.u64 	[_ZZ4execIdLi6ELi10ELi7EEvPT_E1a+120], %rd7;
	st.shared.u64 	[_ZZ4execIdLi6ELi10ELi7EEvPT_E1a+128], %rd12;
	mov.b64 	%rd18, -4613639364693767309;
	st.shared.u64 	[_ZZ4execIdLi6ELi10ELi7EEvPT_E1a+136], %rd18;
	mov.b64 	%rd19, -4633403571986629465;
	st.shared.u64 	[_ZZ4execIdLi6ELi10ELi7EEvPT_E1a+144], %rd19;
	mov.b64 	%rd20, -4633462039518431840;
	st.shared.u64 	[_ZZ4execIdLi6ELi10ELi7EEvPT_E1a+152], %rd20;
	st.shared.u64 	[_ZZ4execIdLi6ELi10ELi7EEvPT_E1a+160], %rd16;
	mov.b64 	%rd21, -4616450358458784642;
	st.shared.u64 	[_ZZ4execIdLi6ELi10ELi7EEvPT_E1a+168], %rd21;
	st.shared.u64 	[_ZZ4execIdLi6ELi10ELi7EEvPT_E1a+176], %rd7;
	mov.b64 	%rd22, -4592959488226827960;
	st.shared.u64 	[_ZZ4execIdLi6ELi10ELi7EEvPT_E1a+184], %rd22;
	mov.b64 	%rd23, 4628954311216102952;
	st.shared.u64 	[_ZZ4execIdLi6ELi10ELi7EEvPT_E1a+192], %rd23;
	mov.b64 	%rd24, -4585543537384176484;
	st.shared.u64 	[_ZZ4execIdLi6ELi10ELi7EEvPT_E1a+200], %rd24;
	mov.b64 	%rd25, -4601552919265804288;
	st.shared.u64 	[_ZZ4execIdLi6ELi10ELi7EEvPT_E1a+208], %rd25;
	mov.b64 	%rd26, -4614688433190966993;
	st.shared.u64 	[_ZZ4execIdLi6ELi10ELi7EEvPT_E1a+216], %rd26;
	mov.b64 	%rd27, -4600546139569105614;
	st.shared.u64 	[_ZZ4execIdLi6ELi10ELi7EEvPT_E1a+224], %rd27;
	mov.b64 	%rd28, -4616079460007872918;
	st.shared.u64 	[_ZZ4execIdLi6ELi10ELi7EEvPT_E1a+232], %rd28;
	mov.b64 	%rd29, -4596044453971576750;
	st.shared.u64 	[_ZZ4execIdLi6ELi10ELi7EEvPT_E1a+240], %rd29;
	mov.b64 	%rd30, 4626460245889962843;
	st.shared.u64 	[_ZZ4execIdLi6ELi10ELi7EEvPT_E1a+248], %rd30;
	mov.b64 	%rd31, -4599870712214990723;
	st.shared.u64 	[_ZZ4execIdLi6ELi10ELi7EEvPT_E1a+256], %rd31;
	mov.b64 	%rd32, -4597049319638433792;
	st.shared.u64 	[_ZZ4execIdLi6ELi10ELi7EEvPT_E1a+264], %rd32;
	mov.b64 	%rd33, -4611310710952440984;
	st.shared.u64 	[_ZZ4execIdLi6ELi10ELi7EEvPT_E1a+272], %rd33;
	mov.b64 	%rd34, -4595824762752254083;
	st.shared.u64 	[_ZZ4execIdLi6ELi10ELi7EEvPT_E1a+280], %rd34;
	mov.b64 	%rd35, -4607039924907807406;
	st.shared.u64 	[_ZZ4execIdLi6ELi10ELi7EEvPT_E1a+288], %rd35;
	mov.b64 	%rd36, -4599588223928363909;
	st.shared.u64 	[_ZZ4execIdLi6ELi10ELi7EEvPT_E1a+296], %rd36;
	mov.b64 	%rd37, 4626724072385633740;
	st.shared.u64 	[_ZZ4execIdLi6ELi10ELi7EEvPT_E1a+304], %rd37;
	mov.b64 	%rd38, -4614623761500317952;
	st.shared.u64 	[_ZZ4execIdLi6ELi10ELi7EEvPT_E1a+312], %rd38;
	mov.b64 	%rd39, 4591004163078772288;
	st.shared.u64 	[_ZZ4execIdLi6ELi10ELi7EEvPT_E1a+320], %rd39;
	mov.b64 	%rd40, -4599771013778239809;
	st.shared.u64 	[_ZZ4execIdLi6ELi10ELi7EEvPT_E1a+328], %rd40;
	mov.f64 	%fd19, 0d4024000000000000;
	{
	.reg .b32 %temp; 
	mov.b64 	{%temp, %r44}, %fd19;
	}
	setp.lt.s32 	%p5, %r44, 0;
	mov.f64 	%fd20, 0d401C000000000000;
	{
	.reg .b32 %temp; 
	mov.b64 	{%temp, %r45}, %fd20;
	}
	and.b32  	%r47, %r45, 2146435072;
	setp.eq.s32 	%p6, %r47, 1074790400;
	{ // callseq 0, 0
	.param .b64 param0;
	st.param.f64 	[param0], 0d4024000000000000;
	.param .b64 param1;
	st.param.f64 	[param1], 0d401C000000000000;
	.param .b64 retval0;
	call.uni (retval0), 
	__internal_accurate_pow, 
	(
	param0, 
	param1
	);
	ld.param.f64 	%fd21, [retval0];
	} // callseq 0
	neg.f64 	%fd23, %fd21;
	selp.f64 	%fd24, %fd23, %fd21, %p6;
	selp.f64 	%fd25, %fd24, %fd21, %p5;
	st.shared.f64 	[_ZZ4execIdLi6ELi10ELi7EEvPT_E4temp], %fd25;
	{ // callseq 1, 0
	.param .b64 param0;
	st.param.f64 	[param0], 0d4024000000000000;
	.param .b64 param1;
	st.param.f64 	[param1], 0d401D333333333333;
	.param .b64 retval0;
	call.uni (retval0), 
	__internal_accurate_pow, 
	(
	param0, 
	param1
	);
	ld.param.f64 	%fd26, [retval0];
	} // callseq 1
	selp.f64 	%fd28, 0dFFF8000000000000, %fd26, %p5;
	st.shared.f64 	[_ZZ4execIdLi6ELi10ELi7EEvPT_E4temp+8], %fd28;
	{ // callseq 2, 0
	.param .b64 param0;
	st.param.f64 	[param0], 0d4024000000000000;
	.param .b64 param1;
	st.param.f64 	[param1], 0d401E666666666666;
	.param .b64 retval0;
	call.uni (retval0), 
	__internal_accurate_pow, 
	(
	param0, 
	param1
	);
	ld.param.f64 	%fd29, [retval0];
	} // callseq 2
	selp.f64 	%fd31, 0dFFF8000000000000, %fd29, %p5;
	st.shared.f64 	[_ZZ4execIdLi6ELi10ELi7EEvPT_E4temp+16], %fd31;
	{ // callseq 3, 0
	.param .b64 param0;
	st.param.f64 	[param0], 0d4024000000000000;
	.param .b64 param1;
	st.param.f64 	[param1], 0d401F99999999999A;
	.param .b64 retval0;
	call.uni (retval0), 
	__internal_accurate_pow, 
	(
	param0, 
	param1
	);
	ld.param.f64 	%fd32, [retval0];
	} // callseq 3
	selp.f64 	%fd34, 0dFFF8000000000000, %fd32, %p5;
	st.shared.f64 	[_ZZ4execIdLi6ELi10ELi7EEvPT_E4temp+24], %fd34;
	{ // callseq 4, 0
	.param .b64 param0;
	st.param.f64 	[param0], 0d4024000000000000;
	.param .b64 param1;
	st.param.f64 	[param1], 0d4020666666666666;
	.param .b64 retval0;
	call.uni (retval0), 
	__internal_accurate_pow, 
	(
	param0, 
	param1
	);
	ld.param.f64 	%fd35, [retval0];
	} // callseq 4
	selp.f64 	%fd37, 0dFFF8000000000000, %fd35, %p5;
	st.shared.f64 	[_ZZ4execIdLi6ELi10ELi7EEvPT_E4temp+32], %fd37;
	{ // callseq 5, 0
	.param .b64 param0;
	st.param.f64 	[param0], 0d4024000000000000;
	.param .b64 param1;
	st.param.f64 	[param1], 0d4021000000000000;
	.param .b64 retval0;
	call.uni (retval0), 
	__internal_accurate_pow, 
	(
	param0, 
	param1
	);
	ld.param.f64 	%fd38, [retval0];
	} // callseq 5
	selp.f64 	%fd40, 0dFFF8000000000000, %fd38, %p5;
	st.shared.f64 	[_ZZ4execIdLi6ELi10ELi7EEvPT_E4temp+40], %fd40;
	{ // callseq 6, 0
	.param .b64 param0;
	st.param.f64 	[param0], 0d4024000000000000;
	.param .b64 param1;
	st.param.f64 	[param1], 0d402199999999999A;
	.param .b64 retval0;
	call.uni (retval0), 
	__internal_accurate_pow, 
	(
	param0, 
	param1
	);
	ld.param.f64 	%fd41, [retval0];
	} // callseq 6
	selp.f64 	%fd43, 0dFFF8000000000000, %fd41, %p5;
	st.shared.f64 	[_ZZ4execIdLi6ELi10ELi7EEvPT_E4temp+48], %fd43;
	{ // callseq 7, 0
	.param .b64 param0;
	st.param.f64 	[param0], 0d4024000000000000;
	.param .b64 param1;
	st.param.f64 	[param1], 0d4022333333333333;
	.param .b64 retval0;
	call.uni (retval0), 
	__internal_accurate_pow, 
	(
	param0, 
	param1
	);
	ld.param.f64 	%fd44, [retval0];
	} // callseq 7
	selp.f64 	%fd46, 0dFFF8000000000000, %fd44, %p5;
	st.shared.f64 	[_ZZ4execIdLi6ELi10ELi7EEvPT_E4temp+56], %fd46;
	{ // callseq 8, 0
	.param .b64 param0;
	st.param.f64 	[param0], 0d4024000000000000;
	.param .b64 param1;
	st.param.f64 	[param1], 0d4022CCCCCCCCCCCD;
	.param .b64 retval0;
	call.uni (retval0), 
	__internal_accurate_pow, 
	(
	param0, 
	param1
	);
	ld.param.f64 	%fd47, [retval0];
	} // callseq 8
	selp.f64 	%fd49, 0dFFF8000000000000, %fd47, %p5;
	st.shared.f64 	[_ZZ4execIdLi6ELi10ELi7EEvPT_E4temp+64], %fd49;
	{ // callseq 9, 0
	.param .b64 param0;
	st.param.f64 	[param0], 0d4024000000000000;
	.param .b64 param1;
	st.param.f64 	[param1], 0d4023666666666666;
	.param .b64 retval0;
	call.uni (retval0), 
	__internal_accurate_pow, 
	(
	param0, 
	param1
	);
	ld.param.f64 	%fd50, [retval0];
	} // callseq 9
	selp.f64 	%fd52, 0dFFF8000000000000, %fd50, %p5;
	st.shared.f64 	[_ZZ4execIdLi6ELi10ELi7EEvPT_E4temp+72], %fd52;
$L__BB0_2:
	bar.sync 	0;
	setp.gt.s32 	%p7, %r96, 5;
	@%p7 bra 	$L__BB0_28;
	mov.b32 	%r48, 1127219200;
	mov.b32 	%r49, -2147483648;
	mov.b64 	%fd1, {%r49, %r48};
	shl.b32 	%r50, %r5, 3;
	mov.u32 	%r51, _ZZ4execIdLi6ELi10ELi7EEvPT_E1a;
	add.s32 	%r7, %r51, %r50;
	shl.b32 	%r8, %r6, 3;
	shl.b32 	%r9, %r6, 1;
	cvta.to.global.u64 	%rd1, %rd4;
	mov.u32 	%r52, %nctaid.x;
	mul.lo.s32 	%r10, %r1, %r52;
$L__BB0_4:
	setp.gt.u32 	%p8, %r3, 9;
	@%p8 bra 	$L__BB0_27;
	mul.lo.s32 	%r53, %r96, 56;
	mov.u32 	%r54, _ZZ4execIdLi6ELi10ELi7EEvPT_E1a;
	add.s32 	%r12, %r54, %r53;
	add.s32 	%r13, %r7, %r53;
	mov.u32 	%r97, %r3;
$L__BB0_6:
	setp.gt.u32 	%p9, %r5, 6;
	shl.b32 	%r55, %r97, 3;
	mov.u32 	%r56, _ZZ4execIdLi6ELi10ELi7EEvPT_E4temp;
	add.s32 	%r57, %r56, %r55;
	ld.shared.f64 	%fd53, [%r57];
	mul.f64 	%fd2, %fd53, 0d3E112E0BE826D695;
	@%p9 bra 	$L__BB0_26;
	shl.b32 	%r98, %r5, 1;
	mad.lo.s32 	%r58, %r96, 10, %r97;
	mul.wide.s32 	%rd41, %r58, 8;
	add.s64 	%rd2, %rd1, %rd41;
	{
	.reg .b32 %temp; 
	mov.b64 	{%temp, %r16}, %fd2;
	}
	{
	.reg .b32 %temp; 
	mov.b64 	{%r59, %temp}, %fd2;
	}
	setp.lt.s32 	%p10, %r16, 1048576;
	mul.f64 	%fd54, %fd2, 0d4350000000000000;
	{
	.reg .b32 %temp; 
	mov.b64 	{%temp, %r60}, %fd54;
	}
	{
	.reg .b32 %temp; 
	mov.b64 	{%r61, %temp}, %fd54;
	}
	abs.f64 	%fd3, %fd2;
	setp.gt.f64 	%p11, %fd3, 0d3FF0000000000000;
	selp.b32 	%r17, 2146435072, 0, %p11;
	xor.b32  	%r18, %r17, 2146435072;
	selp.f64 	%fd55, %fd54, %fd2, %p10;
	selp.b32 	%r62, %r60, %r16, %p10;
	selp.b32 	%r63, %r61, %r59, %p10;
	add.s32 	%r19, %r62, -1;
	fma.rn.f64 	%fd56, %fd55, 0d7FF0000000000000, 0d7FF0000000000000;
	{
	.reg .b32 %temp; 
	mov.b64 	{%temp, %r64}, %fd55;
	}
	and.b32  	%r65, %r64, 2147483647;
	setp.eq.s32 	%p12, %r65, 0;
	selp.f64 	%fd4, 0dFFF0000000000000, %fd56, %p12;
	selp.b32 	%r66, -1077, -1023, %p10;
	shr.u32 	%r67, %r62, 20;
	add.s32 	%r20, %r66, %r67;
	and.b32  	%r68, %r62, 1048575;
	or.b32  	%r21, %r68, 1072693248;
	mov.b64 	%fd5, {%r63, %r21};
	{
	.reg .b32 %temp; 
	mov.b64 	{%r69, %temp}, %fd5;
	}
	{
	.reg .b32 %temp; 
	mov.b64 	{%temp, %r70}, %fd5;
	}
	add.s32 	%r71, %r70, -1048576;
	mov.b64 	%fd6, {%r69, %r71};
	mov.u32 	%r99, %r13;
	mov.u32 	%r100, %r5;
$L__BB0_8:
	setp.eq.s32 	%p13, %r100, 6;
	@%p13 bra 	$L__BB0_11;
	setp.ne.s32 	%p14, %r100, 0;
	@%p14 bra 	$L__BB0_14;
	ld.shared.f64 	%fd91, [%r12];
	atom.global.add.f64 	%fd92, [%rd2], %fd91;
	bra.uni 	$L__BB0_25;
$L__BB0_11:
	setp.gt.u32 	%p15, %r19, 2146435070;
	ld.shared.f64 	%fd7, [%r12+48];
	mov.f64 	%fd109, %fd4;
	@%p15 bra 	$L__BB0_13;
	setp.gt.u32 	%p16, %r21, 1073127582;
	selp.f64 	%fd57, %fd6, %fd5, %p16;
	selp.u32 	%r72, 1, 0, %p16;
	add.s32 	%r73, %r20, %r72;
	add.f64 	%fd58, %fd57, 0dBFF0000000000000;
	add.f64 	%fd59, %fd57, 0d3FF0000000000000;
	rcp.approx.ftz.f64 	%fd60, %fd59;
	neg.f64 	%fd61, %fd59;
	fma.rn.f64 	%fd62, %fd61, %fd60, 0d3FF0000000000000;
	fma.rn.f64 	%fd63, %fd62, %fd62, %fd62;
	fma.rn.f64 	%fd64, %fd63, %fd60, %fd60;
	mul.f64 	%fd65, %fd58, %fd64;
	fma.rn.f64 	%fd66, %fd58, %fd64, %fd65;
	mul.f64 	%fd67, %fd66, %fd66;
	fma.rn.f64 	%fd68, %fd67, 0d3EB1380B3AE80F1E, 0d3ED0EE258B7A8B04;
	fma.rn.f64 	%fd69, %fd68, %fd67, 0d3EF3B2669F02676F;
	fma.rn.f64 	%fd70, %fd69, %fd67, 0d3F1745CBA9AB0956;
	fma.rn.f64 	%fd71, %fd70, %fd67, 0d3F3C71C72D1B5154;
	fma.rn.f64 	%fd72, %fd71, %fd67, 0d3F624924923BE72D;
	fma.rn.f64 	%fd73, %fd72, %fd67, 0d3F8999999999A3C4;
	fma.rn.f64 	%fd74, %fd73, %fd67, 0d3FB5555555555554;
	sub.f64 	%fd75, %fd58, %fd66;
	add.f64 	%fd76, %fd75, %fd75;
	neg.f64 	%fd77, %fd66;
	fma.rn.f64 	%fd78, %fd77, %fd58, %fd76;
	mul.f64 	%fd79, %fd64, %fd78;
	mul.f64 	%fd80, %fd67, %fd74;
	fma.rn.f64 	%fd81, %fd80, %fd66, %fd79;
	xor.b32  	%r74, %r73, -2147483648;
	mov.b32 	%r75, 1127219200;
	mov.b64 	%fd82, {%r74, %r75};
	sub.f64 	%fd83, %fd82, %fd1;
	fma.rn.f64 	%fd84, %fd83, 0d3FE62E42FEFA39EF, %fd66;
	fma.rn.f64 	%fd85, %fd83, 0dBFE62E42FEFA39EF, %fd84;
	sub.f64 	%fd86, %fd85, %fd66;
	sub.f64 	%fd87, %fd81, %fd86;
	fma.rn.f64 	%fd88, %fd83, 0d3C7ABC9E3B39803F, %fd87;
	add.f64 	%fd109, %fd84, %fd88;
$L__BB0_13:
	mul.f64 	%fd89, %fd7, %fd109;
	atom.global.add.f64 	%fd90, [%rd2], %fd89;
	bra.uni 	$L__BB0_25;
$L__BB0_14:
	setp.neu.f64 	%p17, %fd2, 0d0000000000000000;
	ld.shared.f64 	%fd10, [%r99];
	add.s32 	%r76, %r98, -5;
	cvt.rn.f64.s32 	%fd93, %r76;
	div.rn.f64 	%fd11, %fd93, 0d4008000000000000;
	{
	.reg .b32 %temp; 
	mov.b64 	{%temp, %r25}, %fd11;
	}
	shr.u32 	%r77, %r25, 20;
	and.b32  	%r78, %r77, 2047;
	add.s32 	%r79, %r78, -1012;
	mov.b64 	%rd42, %fd11;
	shl.b64 	%rd3, %rd42, %r79;
	setp.eq.s64 	%p3, %rd3, -9223372036854775808;
	@%p17 bra 	$L__BB0_16;
	setp.eq.s64 	%p20, %rd3, -9223372036854775808;
	abs.f64 	%fd102, %fd11;
	setp.neu.f64 	%p21, %fd102, 0d3FE0000000000000;
	and.pred  	%p3, %p21, %p20;
	selp.b32 	%r80, %r16, 0, %p3;
	setp.lt.s32 	%p22, %r25, 0;
	or.b32  	%r81, %r80, 2146435072;
	selp.b32 	%r82, %r81, %r80, %p22;
	mov.b32 	%r83, 0;
	mov.b64 	%fd111, {%r83, %r82};
	bra.uni 	$L__BB0_17;
$L__BB0_16:
	{ // callseq 10, 0
	.param .b64 param0;
	st.param.f64 	[param0], %fd3;
	.param .b64 param1;
	st.param.f64 	[param1], %fd11;
	.param .b64 retval0;
	call.uni (retval0), 
	__internal_accurate_pow, 
	(
	param0, 
	param1
	);
	ld.param.f64 	%fd94, [retval0];
	} // callseq 10
	setp.lt.s32 	%p18, %r16, 0;
	cvt.rzi.f64.f64 	%fd96, %fd11;
	setp.neu.f64 	%p19, %fd11, %fd96;
	neg.f64 	%fd98, %fd94;
	selp.f64 	%fd99, %fd98, %fd94, %p3;
	selp.f64 	%fd100, %fd99, %fd94, %p18;
	selp.f64 	%fd101, 0dFFF8000000000000, %fd100, %p19;
	selp.f64 	%fd111, %fd101, %fd100, %p18;
$L__BB0_17:
	add.f64 	%fd103, %fd2, %fd11;
	{
	.reg .b32 %temp; 
	mov.b64 	{%temp, %r84}, %fd103;
	}
	and.b32  	%r85, %r84, 2146435072;
	setp.ne.s32 	%p23, %r85, 2146435072;
	@%p23 bra 	$L__BB0_24;
	setp.num.f64 	%p24, %fd2, %fd2;
	@%p24 bra 	$L__BB0_20;
	add.rn.f64 	%fd111, %fd2, %fd11;
	bra.uni 	$L__BB0_24;
$L__BB0_20:
	abs.f64 	%fd104, %fd11;
	setp.neu.f64 	%p25, %fd104, 0d7FF0000000000000;
	@%p25 bra 	$L__BB0_22;
	setp.eq.f64 	%p30, %fd2, 0dBFF0000000000000;
	setp.lt.s32 	%p31, %r25, 0;
	selp.b32 	%r93, %r18, %r17, %p31;
	selp.b32 	%r94, 1072693248, %r93, %p30;
	mov.b32 	%r95, 0;
	mov.b64 	%fd111, {%r95, %r94};
	bra.uni 	$L__BB0_24;
$L__BB0_22:
	setp.neu.f64 	%p26, %fd3, 0d7FF0000000000000;
	@%p26 bra 	$L__BB0_24;
	setp.lt.s32 	%p27, %r16, 0;
	setp.lt.s32 	%p28, %r25, 0;
	selp.b32 	%r86, 0, 2146435072, %p28;
	and.b32  	%r87, %r25, 2147483647;
	setp.ne.s32 	%p29, %r87, 1071644672;
	or.b32  	%r88, %r86, -2147483648;
	selp.b32 	%r89, %r88, %r86, %p29;
	selp.b32 	%r90, %r89, %r86, %p3;
	selp.b32 	%r91, %r90, %r86, %p27;
	mov.b32 	%r92, 0;
	mov.b64 	%fd111, {%r92, %r91};
$L__BB0_24:
	setp.eq.f64 	%p32, %fd2, 0d3FF0000000000000;
	setp.eq.f64 	%p33, %fd11, 0d0000000000000000;
	selp.f64 	%fd105, 0d3FF0000000000000, %fd111, %p33;
	selp.f64 	%fd106, 0d3FF0000000000000, %fd105, %p32;
	mul.f64 	%fd107, %fd10, %fd106;
	atom.global.add.f64 	%fd108, [%rd2], %fd107;
$L__BB0_25:
	add.s32 	%r100, %r100, %r6;
	add.s32 	%r99, %r99, %r8;
	add.s32 	%r98, %r98, %r9;
	setp.lt.u32 	%p34, %r100, 7;
	@%p34 bra 	$L__BB0_8;
$L__BB0_26:
	add.s32 	%r97, %r97, %r4;
	setp.lt.u32 	%p35, %r97, 10;
	@%p35 bra 	$L__BB0_6;
$L__BB0_27:
	add.s32 	%r96, %r96, %r10;
	setp.lt.s32 	%p36, %r96, 6;
	@%p36 bra 	$L__BB0_4;
$L__BB0_28:
	ret;

}
.func  (.param .b64 func_retval0) __internal_accurate_pow(
	.param .b64 __internal_accurate_pow_param_0,
	.param .b64 __internal_accurate_pow_param_1
)
{
	.reg .pred 	%p<8>;
	.reg .b32 	%r<49>;
	.reg .b32 	%f<3>;
	.reg .b64 	%fd<109>;

	ld.param.f64 	%fd10, [__internal_accurate_pow_param_0];
	ld.param.f64 	%fd11, [__internal_accurate_pow_param_1];
	{
	.reg .b32 %temp; 
	mov.b64 	{%temp, %r46}, %fd10;
	}
	{
	.reg .b32 %temp; 
	mov.b64 	{%r45, %temp}, %fd10;
	}
	shr.u32 	%r47, %r46, 20;
	setp.gt.u32 	%p1, %r46, 1048575;
	@%p1 bra 	$L__BB1_2;
	mul.f64 	%fd12, %fd10, 0d4350000000000000;
	{
	.reg .b32 %temp; 
	mov.b64 	{%temp, %r46}, %fd12;
	}
	{
	.reg .b32 %temp; 
	mov.b64 	{%r45, %temp}, %fd12;
	}
	shr.u32 	%r16, %r46, 20;
	add.s32 	%r47, %r16, -54;
$L__BB1_2:
	add.s32 	%r48, %r47, -1023;
	and.b32  	%r17, %r46, -2146435073;
	or.b32  	%r18, %r17, 1072693248;
	mov.b64 	%fd107, {%r45, %r18};
	setp.lt.u32 	%p2, %r18, 1073127583;
	@%p2 bra 	$L__BB1_4;
	{
	.reg .b32 %temp; 
	mov.b64 	{%r19, %temp}, %fd107;
	}
	{
	.reg .b32 %temp; 
	mov.b64 	{%temp, %r20}, %fd107;
	}
	add.s32 	%r21, %r20, -1048576;
	mov.b64 	%fd107, {%r19, %r21};
	add.s32 	%r48, %r47, -1022;
$L__BB1_4:
	add.f64 	%fd13, %fd107, 0dBFF0000000000000;
	add.f64 	%fd14, %fd107, 0d3FF0000000000000;
	rcp.approx.ftz.f64 	%fd15, %fd14;
	neg.f64 	%fd16, %fd14;
	fma.rn.f64 	%fd17, %fd16, %fd15, 0d3FF0000000000000;
	fma.rn.f64 	%fd18, %fd17, %fd17, %fd17;
	fma.rn.f64 	%fd19, %fd18, %fd15, %fd15;
	mul.f64 	%fd20, %fd13, %fd19;
	fma.rn.f64 	%fd21, %fd13, %fd19, %fd20;
	mul.f64 	%fd22, %fd21, %fd21;
	fma.rn.f64 	%fd23, %fd22, 0d3EB0F5FF7D2CAFE2, 0d3ED0F5D241AD3B5A;
	fma.rn.f64 	%fd24, %fd23, %fd22, 0d3EF3B20A75488A3F;
	fma.rn.f64 	%fd25, %fd24, %fd22, 0d3F1745CDE4FAECD5;
	fma.rn.f64 	%fd26, %fd25, %fd22, 0d3F3C71C7258A578B;
	fma.rn.f64 	%fd27, %fd26, %fd22, 0d3F6249249242B910;
	fma.rn.f64 	%fd28, %fd27, %fd22, 0d3F89999999999DFB;
	sub.f64 	%fd29, %fd13, %fd21;
	add.f64 	%fd30, %fd29, %fd29;
	neg.f64 	%fd31, %fd21;
	fma.rn.f64 	%fd32, %fd31, %fd13, %fd30;
	mul.f64 	%fd33, %fd19, %fd32;
	fma.rn.f64 	%fd34, %fd22, %fd28, 0d3FB5555555555555;
	mov.f64 	%fd35, 0d3FB5555555555555;
	sub.f64 	%fd36, %fd35, %fd34;
	fma.rn.f64 	%fd37, %fd22, %fd28, %fd36;
	add.f64 	%fd38, %fd37, 0dBC46A4CB00B9E7B0;
	add.f64 	%fd39, %fd34, %fd38;
	sub.f64 	%fd40, %fd34, %fd39;
	add.f64 	%fd41, %fd38, %fd40;
	mul.rn.f64 	%fd42, %fd21, %fd21;
	neg.f64 	%fd43, %fd42;
	fma.rn.f64 	%fd44, %fd21, %fd21, %fd43;
	{
	.reg .b32 %temp; 
	mov.b64 	{%r22, %temp}, %fd33;
	}
	{
	.reg .b32 %temp; 
	mov.b64 	{%temp, %r23}, %fd33;
	}
	add.s32 	%r24, %r23, 1048576;
	mov.b64 	%fd45, {%r22, %r24};
	fma.rn.f64 	%fd46, %fd21, %fd45, %fd44;
	mul.rn.f64 	%fd47, %fd42, %fd21;
	neg.f64 	%fd48, %fd47;
	fma.rn.f64 	%fd49, %fd42, %fd21, %fd48;
	fma.rn.f64 	%fd50, %fd42, %fd33, %fd49;
	fma.rn.f64 	%fd51, %fd46, %fd21, %fd50;
	mul.rn.f64 	%fd52, %fd39, %fd47;
	neg.f64 	%fd53, %fd52;
	fma.rn.f64 	%fd54, %fd39, %fd47, %fd53;
	fma.rn.f64 	%fd55, %fd39, %fd51, %fd54;
	fma.rn.f64 	%fd56, %fd41, %fd47, %fd55;
	add.f64 	%fd57, %fd52, %fd56;
	sub.f64 	%fd58, %fd52, %fd57;
	add.f64 	%fd59, %fd56, %fd58;
	add.f64 	%fd60, %fd21, %fd57;
	sub.f64 	%fd61, %fd21, %fd60;
	add.f64 	%fd62, %fd57, %fd61;
	add.f64 	%fd63, %fd59, %fd62;
	add.f64 	%fd64, %fd33, %fd63;
	add.f64 	%fd65, %fd60, %fd64;
	sub.f64 	%fd66, %fd60, %fd65;
	add.f64 	%fd67, %fd64, %fd66;
	xor.b32  	%r25, %r48, -2147483648;
	mov.b32 	%r26, 1127219200;
	mov.b64 	%fd68, {%r25, %r26};
	mov.b32 	%r27, -2147483648;
	mov.b64 	%fd69, {%r27, %r26};
	sub.f64 	%fd70, %fd68, %fd69;
	fma.rn.f64 	%fd71, %fd70, 0d3FE62E42FEFA39EF, %fd65;
	fma.rn.f64 	%fd72, %fd70, 0dBFE62E42FEFA39EF, %fd71;
	sub.f64 	%fd73, %fd72, %fd65;
	sub.f64 	%fd74, %fd67, %fd73;
	fma.rn.f64 	%fd75, %fd70, 0d3C7ABC9E3B39803F, %fd74;
	add.f64 	%fd76, %fd71, %fd75;
	sub.f64 	%fd77, %fd71, %fd76;
	add.f64 	%fd78, %fd75, %fd77;
	{
	.reg .b32 %temp; 
	mov.b64 	{%temp, %r28}, %fd11;
	}
	{
	.reg .b32 %temp; 
	mov.b64 	{%r29, %temp}, %fd11;
	}
	shl.b32 	%r30, %r28, 1;
	setp.gt.u32 	%p3, %r30, -33554433;
	and.b32  	%r31, %r28, -15728641;
	selp.b32 	%r32, %r31, %r28, %p3;
	mov.b64 	%fd79, {%r29, %r32};
	mul.rn.f64 	%fd80, %fd76, %fd79;
	neg.f64 	%fd81, %fd80;
	fma.rn.f64 	%fd82, %fd76, %fd79, %fd81;
	fma.rn.f64 	%fd83, %fd78, %fd79, %fd82;
	add.f64 	%fd4, %fd80, %fd83;
	sub.f64 	%fd84, %fd80, %fd4;
	add.f64 	%fd5, %fd83, %fd84;
	fma.rn.f64 	%fd85, %fd4, 0d3FF71547652B82FE, 0d4338000000000000;
	{
	.reg .b32 %temp; 
	mov.b64 	{%r13, %temp}, %fd85;
	}
	mov.f64 	%fd86, 0dC338000000000000;
	add.rn.f64 	%fd87, %fd85, %fd86;
	fma.rn.f64 	%fd88, %fd87, 0dBFE62E42FEFA39EF, %fd4;
	fma.rn.f64 	%fd89, %fd87, 0dBC7ABC9E3B39803F, %fd88;
	fma.rn.f64 	%fd90, %fd89, 0d3E5ADE1569CE2BDF, 0d3E928AF3FCA213EA;
	fma.rn.f64 	%fd91, %fd90, %fd89, 0d3EC71DEE62401315;
	fma.rn.f64 	%fd92, %fd91, %fd89, 0d3EFA01997C89EB71;
	fma.rn.f64 	%fd93, %fd92, %fd89, 0d3F2A01A014761F65;
	fma.rn.f64 	%fd94, %fd93, %fd89, 0d3F56C16C1852B7AF;
	fma.rn.f64 	%fd95, %fd94, %fd89, 0d3F81111111122322;
	fma.rn.f64 	%fd96, %fd95, %fd89, 0d3FA55555555502A1;
	fma.rn.f64 	%fd97, %fd96, %fd89, 0d3FC5555555555511;
	fma.rn.f64 	%fd98, %fd97, %fd89, 0d3FE000000000000B;
	fma.rn.f64 	%fd99, %fd98, %fd89, 0d3FF0000000000000;
	fma.rn.f64 	%fd100, %fd99, %fd89, 0d3FF0000000000000;
	{
	.reg .b32 %temp; 
	mov.b64 	{%r14, %temp}, %fd100;
	}
	{
	.reg .b32 %temp; 
	mov.b64 	{%temp, %r15}, %fd100;
	}
	shl.b32 	%r33, %r13, 20;
	add.s32 	%r34, %r33, %r15;
	mov.b64 	%fd108, {%r14, %r34};
	{
	.reg .b32 %temp; 
	mov.b64 	{%temp, %r35}, %fd4;
	}
	mov.b32 	%f2, %r35;
	abs.f32 	%f1, %f2;
	setp.lt.f32 	%p4, %f1, 0f4086232B;
	@%p4 bra 	$L__BB1_7;
	setp.lt.f64 	%p5, %fd4, 0d0000000000000000;
	add.f64 	%fd101, %fd4, 0d7FF0000000000000;
	selp.f64 	%fd108, 0d0000000000000000, %fd101, %p5;
	setp.geu.f32 	%p6, %f1, 0f40874800;
	@%p6 bra 	$L__BB1_7;
	shr.u32 	%r36, %r13, 31;
	add.s32 	%r37, %r13, %r36;
	shr.s32 	%r38, %r37, 1;
	shl.b32 	%r39, %r38, 20;
	add.s32 	%r40, %r15, %r39;
	mov.b64 	%fd102, {%r14, %r40};
	sub.s32 	%r41, %r13, %r38;
	shl.b32 	%r42, %r41, 20;
	add.s32 	%r43, %r42, 1072693248;
	mov.b32 	%r44, 0;
	mov.b64 	%fd103, {%r44, %r43};
	mul.f64 	%fd108, %fd103, %fd102;
$L__BB1_7:
	abs.f64 	%fd104, %fd108;
	setp.eq.f64 	%p7, %fd104, 0d7FF0000000000000;
	fma.rn.f64 	%fd105, %fd108, %fd5, %fd108;
	selp.f64 	%fd106, %fd108, %fd105, %p7;
	st.param.f64 	[func_retval0], %fd106;
	ret;

}


// ===== COMPILED SASS (sm_100) =====

	.target	sm_100

	.elftype	@"ET_EXEC"


//--------------------- .note.nv.tkinfo           --------------------------
	.section	.note.nv.tkinfo,"",@"SHT_NOTE"
	.sectionflags	@"SHF_NOTE_NV_TKINFO"
	.tkinfo
        /*0018*/ 	.word	0x00000002
        /*0030*/ 	.string	""
        /*0030*/ 	.string	"ptxas"
        /*0030*/ 	.string	"Cuda compilation tools, release 13.0, V13.0.88"
        /*0030*/ 	.string	"Build cuda_13.0.r13.0/compiler.36424714_0"
        /*0030*/ 	.string	"-arch sm_100 -m 64 "



//--------------------- .note.nv.cuinfo           --------------------------
	.section	.note.nv.cuinfo,"",@"SHT_NOTE"
	.sectionflags	@"SHF_NOTE_NV_CUINFO"
        /*0018*/ 	.short	0x0002
        /*001a*/ 	.short	0x0064
        /*001c*/ 	.short	0x0082
	.zero		2


//--------------------- .nv.info                  --------------------------
	.section	.nv.info,"",@"SHT_CUDA_INFO"
	.align	4


	//----- nvinfo : EIATTR_REGCOUNT
	.align		4
        /*0000*/ 	.byte	0x04, 0x2f
        /*0002*/ 	.short	(.L_1 - .L_0)
	.align		4
.L_0:
        /*0004*/ 	.word	index@(_Z4execIdLi6ELi10ELi7EEvPT_)
        /*0008*/ 	.word	0x00000038


	//----- nvinfo : EIATTR_FRAME_SIZE
	.align		4
.L_1:
        /*000c*/ 	.byte	0x04, 0x11
        /*000e*/ 	.short	(.L_3 - .L_2)
	.align		4
.L_2:
        /*0010*/ 	.word	index@($_Z4execIdLi6ELi10ELi7EEvPT_$__internal_accurate_pow)
        /*0014*/ 	.word	0x00000000


	//----- nvinfo : EIATTR_FRAME_SIZE
	.align		4
.L_3:
        /*0018*/ 	.byte	0x04, 0x11
        /*001a*/ 	.short	(.L_5 - .L_4)
	.align		4
.L_4:
        /*001c*/ 	.word	index@($__internal_0_$__cuda_sm20_div_rn_f64_full)
        /*0020*/ 	.word	0x00000000


	//----- nvinfo : EIATTR_FRAME_SIZE
	.align		4
.L_5:
        /*0024*/ 	.byte	0x04, 0x11
        /*0026*/ 	.short	(.L_7 - .L_6)
	.align		4
.L_6:
        /*0028*/ 	.word	index@(_Z4execIdLi6ELi10ELi7EEvPT_)
        /*002c*/ 	.word	0x00000000


	//----- nvinfo : EIATTR_MIN_STACK_SIZE
	.align		4
.L_7:
        /*0030*/ 	.byte	0x04, 0x12
        /*0032*/ 	.short	(.L_9 - .L_8)
	.align		4
.L_8:
        /*0034*/ 	.word	index@(_Z4execIdLi6ELi10ELi7EEvPT_)
        /*0038*/ 	.word	0x00000000
.L_9:


//--------------------- .nv.compat                --------------------------
	.section	.nv.compat,"",@"SHT_CUDA_COMPAT_INFO"
	.align	4
        /*0000*/ 	.byte	0x02, 0x09, 0x00, 0x00, 0x02, 0x02, 0x01, 0x00, 0x02, 0x05, 0x05, 0x00, 0x03, 0x07, 0x01, 0x01
        /*0010*/ 	.byte	0x02, 0x03, 0x00, 0x00, 0x02, 0x06, 0x01, 0x00, 0x04, 0x0b, 0x08, 0x00, 0x01, 0x00, 0x00, 0x00
        /*0020*/ 	.byte	0x00, 0x00, 0x00, 0x00


//--------------------- .nv.info._Z4execIdLi6ELi10ELi7EEvPT_ --------------------------
	.section	.nv.info._Z4execIdLi6ELi10ELi7EEvPT_,"",@"SHT_CUDA_INFO"
	.sectionflags	@""
	.align	4


	//----- nvinfo : EIATTR_CUDA_API_VERSION
	.align		4
        /*0000*/ 	.byte	0x04, 0x37
        /*0002*/ 	.short	(.L_11 - .L_10)
.L_10:
        /*0004*/ 	.word	0x00000082


	//----- nvinfo : EIATTR_KPARAM_INFO
	.align		4
.L_11:
        /*0008*/ 	.byte	0x04, 0x17
        /*000a*/ 	.short	(.L_13 - .L_12)
.L_12:
        /*000c*/ 	.word	0x00000000
        /*0010*/ 	.short	0x0000
        /*0012*/ 	.short	0x0000
        /*0014*/ 	.byte	0x00, 0xf5, 0x21, 0x00


	//----- nvinfo : EIATTR_SPARSE_MMA_MASK
	.align		4
.L_13:
        /*0018*/ 	.byte	0x03, 0x50
        /*001a*/ 	.short	0x0000


	//----- nvinfo : EIATTR_MAXREG_COUNT
	.align		4
        /*001c*/ 	.byte	0x03, 0x1b
        /*001e*/ 	.short	0x00ff


	//----- nvinfo : EIATTR_NUM_BARRIERS
	.align		4
        /*0020*/ 	.byte	0x02, 0x4c
        /*0022*/ 	.byte	0x01
	.zero		1


	//----- nvinfo : EIATTR_MERCURY_ISA_VERSION
	.align		4
        /*0024*/ 	.byte	0x03, 0x5f
        /*0026*/ 	.short	0x0101


	//----- nvinfo : EIATTR_VRC_CTA_INIT_COUNT
	.align		4
        /*0028*/ 	.byte	0x02, 0x4a
	.zero		1
	.zero		1


	//----- nvinfo : EIATTR_EXIT_INSTR_OFFSETS
	.align		4
        /*002c*/ 	.byte	0x04, 0x1c
        /*002e*/ 	.short	(.L_15 - .L_14)


	//   ....[0]....
.L_14:
        /*0030*/ 	.word	0x000010d0


	//   ....[1]....
        /*0034*/ 	.word	0x00002030


	//----- nvinfo : EIATTR_CRS_STACK_SIZE
	.align		4
.L_15:
        /*0038*/ 	.byte	0x04, 0x1e
        /*003a*/ 	.short	(.L_17 - .L_16)
.L_16:
        /*003c*/ 	.word	0x00000000


	//----- nvinfo : EIATTR_CBANK_PARAM_SIZE
	.align		4
.L_17:
        /*0040*/ 	.byte	0x03, 0x19
        /*0042*/ 	.short	0x0008


	//----- nvinfo : EIATTR_PARAM_CBANK
	.align		4
        /*0044*/ 	.byte	0x04, 0x0a
        /*0046*/ 	.short	(.L_19 - .L_18)
	.align		4
.L_18:
        /*0048*/ 	.word	index@(.nv.constant0._Z4execIdLi6ELi10ELi7EEvPT_)
        /*004c*/ 	.short	0x0380
        /*004e*/ 	.short	0x0008


	//----- nvinfo : EIATTR_SW_WAR
	.align		4
.L_19:
        /*0050*/ 	.byte	0x04, 0x36
        /*0052*/ 	.short	(.L_21 - .L_20)
.L_20:
        /*0054*/ 	.word	0x00000008
.L_21:


//--------------------- .nv.callgraph             --------------------------
	.section	.nv.callgraph,"",@"SHT_CUDA_CALLGRAPH"
	.align	4
	.sectionentsize	8
	.align		4
        /*0000*/ 	.word	0x00000000
	.align		4
        /*0004*/ 	.word	0xffffffff
	.align		4
        /*0008*/ 	.word	0x00000000
	.align		4
        /*000c*/ 	.word	0xfffffffe
	.align		4
        /*0010*/ 	.word	0x00000000
	.align		4
        /*0014*/ 	.word	0xfffffffd
	.align		4
        /*0018*/ 	.word	0x00000000
	.align		4
        /*001c*/ 	.word	0xfffffffc


//--------------------- .text._Z4execIdLi6ELi10ELi7EEvPT_ --------------------------
	.section	.text._Z4execIdLi6ELi10ELi7EEvPT_,"ax",@progbits
	.align	128
        .global         _Z4execIdLi6ELi10ELi7EEvPT_
        .type           _Z4execIdLi6ELi10ELi7EEvPT_,@function
        .size           _Z4execIdLi6ELi10ELi7EEvPT_,(.L_x_39 - _Z4execIdLi6ELi10ELi7EEvPT_)
        .other          _Z4execIdLi6ELi10ELi7EEvPT_,@"STO_CUDA_ENTRY STV_DEFAULT"
_Z4execIdLi6ELi10ELi7EEvPT_:
.text._Z4execIdLi6ELi10ELi7EEvPT_:
[----:B------:R-:W-:Y:S01]  /*0000*/  LDC R1, c[0x0][0x37c] ;  /* 0x0000df00ff017b82 */ /* 0x000fe20000000800 */
[----:B------:R-:W0:Y:S07]  /*0010*/  S2R R5, SR_TID.Y ;  /* 0x0000000000057919 */ /* 0x000e2e0000002200 */
[----:B------:R-:W1:Y:S01]  /*0020*/  LDC R9, c[0x0][0x360] ;  /* 0x0000d800ff097b82 */ /* 0x000e620000000800 */
[----:B------:R-:W-:Y:S01]  /*0030*/  BSSY.RECONVERGENT B0, `(.L_x_0) ;  /* 0x0000107000007945 */ /* 0x000fe20003800200 */
[----:B------:R-:W1:Y:S01]  /*0040*/  S2R R4, SR_TID.X ;  /* 0x0000000000047919 */ /* 0x000e620000002100 */
[----:B------:R-:W2:Y:S05]  /*0050*/  S2R R7, SR_TID.Z ;  /* 0x0000000000077919 */ /* 0x000eaa0000002300 */
[----:B------:R-:W0:Y:S08]  /*0060*/  S2UR UR5, SR_CTAID.Y ;  /* 0x00000000000579c3 */ /* 0x000e300000002600 */
[----:B------:R-:W0:Y:S01]  /*0070*/  LDC R6, c[0x0][0x364] ;  /* 0x0000d900ff067b82 */ /* 0x000e220000000800 */
[----:B------:R-:W3:Y:S07]  /*0080*/  LDCU UR6, c[0x0][0x374] ;  /* 0x00006e80ff0677ac */ /* 0x000eee0008000800 */
[----:B------:R-:W1:Y:S08]  /*0090*/  S2UR UR4, SR_CTAID.X ;  /* 0x00000000000479c3 */ /* 0x000e700000002500 */
[----:B------:R-:W2:Y:S08]  /*00a0*/  S2UR UR7, SR_CTAID.Z ;  /* 0x00000000000779c3 */ /* 0x000eb00000002700 */
[----:B------:R-:W2:Y:S01]  /*00b0*/  LDC R8, c[0x0][0x368] ;  /* 0x0000da00ff087b82 */ /* 0x000ea20000000800 */
[----:B------:R-:W4:Y:S01]  /*00c0*/  LDCU UR8, c[0x0][0x378] ;  /* 0x00006f00ff0877ac */ /* 0x000f220008000800 */
[----:B0-----:R-:W-:-:S02]  /*00d0*/  IMAD R5, R6, UR5, R5 ;  /* 0x0000000506057c24 */ /* 0x001fc4000f8e0205 */
[----:B---3--:R-:W-:Y:S02]  /*00e0*/  IMAD R6, R6, UR6, RZ ;  /* 0x0000000606067c24 */ /* 0x008fe4000f8e02ff */
[----:B-1----:R-:W-:-:S04]  /*00f0*/  IMAD R4, R9, UR4, R4 ;  /* 0x0000000409047c24 */ /* 0x002fc8000f8e0204 */
[----:B------:R-:W-:Y:S02]  /*0100*/  IMAD R3, R4, R6, R5 ;  /* 0x0000000604037224 */ /* 0x000fe400078e0205 */
[C---:B--2---:R-:W-:Y:S02]  /*0110*/  IMAD R7, R8.reuse, UR7, R7 ;  /* 0x0000000708077c24 */ /* 0x044fe4000f8e0207 */
[----:B----4-:R-:W-:Y:S02]  /*0120*/  IMAD R8, R8, UR8, RZ ;  /* 0x0000000808087c24 */ /* 0x010fe4000f8e02ff */
[----:B------:R-:W-:Y:S02]  /*0130*/  IMAD.MOV R0, RZ, RZ, -R7 ;  /* 0x000000ffff007224 */ /* 0x000fe400078e0a07 */
[----:B------:R-:W-:-:S05]  /*0140*/  IMAD R3, R8, R3, RZ ;  /* 0x0000000308037224 */ /* 0x000fca00078e02ff */
[----:B------:R-:W-:-:S13]  /*0150*/  ISETP.NE.AND P0, PT, R3, R0, PT ;  /* 0x000000000300720c */ /* 0x000fda0003f05270 */
[----:B------:R-:W-:Y:S05]  /*0160*/  @P0 BRA `(.L_x_1) ;  /* 0x0000000c00cc0947 */ /* 0x000fea0003800000 */
[----:B------:R-:W0:Y:S01]  /*0170*/  S2UR UR5, SR_CgaCtaId ;  /* 0x00000000000579c3 */ /* 0x000e220000008800 */
[----:B------:R-:W-:Y:S01]  /*0180*/  UMOV UR4, 0x400 ;  /* 0x0000040000047882 */ /* 0x000fe20000000000 */
[----:B------:R-:W-:Y:S01]  /*0190*/  IMAD.MOV.U32 R34, RZ, RZ, -0x28240b78 ;  /* 0xd7dbf488ff227424 */ /* 0x000fe200078e00ff */
[----:B------:R-:W-:Y:S01]  /*01a0*/  CS2R R32, SRZ ;  /* 0x0000000000207805 */ /* 0x000fe2000001ff00 */
[----:B------:R-:W-:Y:S02]  /*01b0*/  IMAD.MOV.U32 R35, RZ, RZ, 0x404e7b81 ;  /* 0x404e7b81ff237424 */ /* 0x000fe400078e00ff */
[----:B------:R-:W-:Y:S02]  /*01c0*/  HFMA2 R15, -RZ, RZ, -2.12109375, 0.0247955322265625 ;  /* 0xc03e2659ff0f7431 */ /* 0x000fe400000001ff */
[----:B------:R-:W-:Y:S01]  /*01d0*/  IMAD.MOV.U32 R12, RZ, RZ, -0x6594af4f ;  /* 0x9a6b50b1ff0c7424 */ /* 0x000fe200078e00ff */
[----:B------:R-:W-:Y:S01]  /*01e0*/  CS2R R28, SRZ ;  /* 0x00000000001c7805 */ /* 0x000fe2000001ff00 */
[----:B------:R-:W-:Y:S01]  /*01f0*/  IMAD.MOV.U32 R13, RZ, RZ, -0x3fd66389 ;  /* 0xc0299c77ff0d7424 */ /* 0x000fe200078e00ff */
[----:B------:R-:W-:Y:S01]  /*0200*/  MOV R18, 0x4927913f ;  /* 0x4927913f00127802 */ /* 0x000fe20000000f00 */
[----:B------:R-:W-:-:S02]  /*0210*/  IMAD.MOV.U32 R14, RZ, RZ, 0x4af4f0d8 ;  /* 0x4af4f0d8ff0e7424 */ /* 0x000fc400078e00ff */
[----:B------:R-:W-:Y:S02]  /*0220*/  HFMA2 R24, -RZ, RZ, 52992, 4232 ;  /* 0x7a786c22ff187431 */ /* 0x000fe400000001ff */
[----:B------:R-:W-:Y:S02]  /*0230*/  IMAD.MOV.U32 R30, RZ, RZ, 0x58e21965 ;  /* 0x58e21965ff1e7424 */ /* 0x000fe400078e00ff */
[----:B------:R-:W-:Y:S02]  /*0240*/  HFMA2 R39, -RZ, RZ, -2.166015625, 0.00020015239715576171875 ;  /* 0xc0550a8fff277431 */ /* 0x000fe400000001ff */
[----:B------:R-:W-:Y:S01]  /*0250*/  IMAD.MOV.U32 R31, RZ, RZ, 0x4026f717 ;  /* 0x4026f717ff1f7424 */ /* 0x000fe200078e00ff */
[----:B------:R-:W-:Y:S01]  /*0260*/  CS2R R26, SRZ ;  /* 0x00000000001a7805 */ /* 0x000fe2000001ff00 */
[----:B------:R-:W-:Y:S01]  /*0270*/  IMAD.MOV.U32 R16, RZ, RZ, -0x450efdca ;  /* 0xbaf10236ff107424 */ /* 0x000fe200078e00ff */
[----:B------:R-:W-:Y:S01]  /*0280*/  MOV R40, 0x5c28f5c3 ;  /* 0x5c28f5c300287802 */ /* 0x000fe20000000f00 */
[----:B------:R-:W-:Y:S01]  /*0290*/  IMAD.MOV.U32 R17, RZ, RZ, 0x3ffd417e ;  /* 0x3ffd417eff117424 */ /* 0x000fe200078e00ff */
[----:B------:R-:W-:Y:S01]  /*02a0*/  CS2R R36, SRZ ;  /* 0x0000000000247805 */ /* 0x000fe2000001ff00 */
[----:B------:R-:W-:Y:S01]  /*02b0*/  IMAD.MOV.U32 R19, RZ, RZ, -0x4029b329 ;  /* 0xbfd64cd7ff137424 */ /* 0x000fe200078e00ff */
[----:B------:R-:W-:Y:S01]  /*02c0*/  CS2R R44, SRZ ;  /* 0x00000000002c7805 */ /* 0x000fe2000001ff00 */
[----:B------:R-:W-:-:S02]  /*02d0*/  IMAD.MOV.U32 R20, RZ, RZ, 0x339c0ebf ;  /* 0x339c0ebfff147424 */ /* 0x000fc400078e00ff */
[----:B------:R-:W-:Y:S01]  /*02e0*/  HFMA2 R52, -RZ, RZ, 0, 0 ;  /* 0x00000000ff347431 */ /* 0x000fe200000001ff */
[----:B0-----:R-:W-:Y:S01]  /*02f0*/  ULEA UR4, UR5, UR4, 0x18 ;  /* 0x0000000405047291 */ /* 0x001fe2000f8ec0ff */
[----:B------:R-:W-:Y:S01]  /*0300*/  IMAD.MOV.U32 R21, RZ, RZ, -0x40094b5e ;  /* 0xbff6b4a2ff157424 */ /* 0x000fe200078e00ff */
[----:B------:R-:W-:Y:S01]  /*0310*/  BSSY.RECONVERGENT B1, `(.L_x_2) ;  /* 0x0000054000017945 */ /* 0x000fe20003800200 */
[----:B------:R-:W-:Y:S01]  /*0320*/  IMAD.MOV.U32 R22, RZ, RZ, -0x477ff152 ;  /* 0xb8800eaeff167424 */ /* 0x000fe200078e00ff */
[----:B------:R-:W-:Y:S01]  /*0330*/  MOV R0, 0x850 ;  /* 0x0000085000007802 */ /* 0x000fe20000000f00 */
[----:B------:R-:W-:Y:S02]  /*0340*/  IMAD.MOV.U32 R23, RZ, RZ, -0x4042a855 ;  /* 0xbfbd57abff177424 */ /* 0x000fe400078e00ff */
[----:B------:R-:W-:Y:S02]  /*0350*/  IMAD.MOV.U32 R25, RZ, RZ, 0x404ea4a5 ;  /* 0x404ea4a5ff197424 */ /* 0x000fe400078e00ff */
[----:B------:R0:W-:Y:S01]  /*0360*/  STS.128 [UR4+0x30], R32 ;  /* 0x00003020ff007988 */ /* 0x0001e20008000c04 */
[----:B------:R-:W-:-:S02]  /*0370*/  IMAD.MOV.U32 R42, RZ, RZ, 0x21ab4b73 ;  /* 0x21ab4b73ff2a7424 */ /* 0x000fc400078e00ff */
[----:B------:R-:W-:Y:S01]  /*0380*/  IMAD.MOV.U32 R43, RZ, RZ, -0x4006f08f ;  /* 0xbff90f71ff2b7424 */ /* 0x000fe200078e00ff */
[----:B------:R1:W-:Y:S01]  /*0390*/  STS.128 [UR4], R12 ;  /* 0x0000000cff007988 */ /* 0x0003e20008000c04 */
[----:B------:R-:W-:Y:S02]  /*03a0*/  IMAD.MOV.U32 R41, RZ, RZ, -0x3faaf571 ;  /* 0xc0550a8fff297424 */ /* 0x000fe400078e00ff */
[----:B------:R-:W-:Y:S01]  /*03b0*/  IMAD.MOV.U32 R38, RZ, RZ, 0x5c28f5c3 ;  /* 0x5c28f5c3ff267424 */ /* 0x000fe200078e00ff */
[----:B------:R2:W-:Y:S01]  /*03c0*/  STS.128 [UR4+0x10], R28 ;  /* 0x0000101cff007988 */ /* 0x0005e20008000c04 */
[----:B------:R-:W-:Y:S02]  /*03d0*/  IMAD.MOV.U32 R46, RZ, RZ, 0x147ae148 ;  /* 0x147ae148ff2e7424 */ /* 0x000fe400078e00ff */
[----:B------:R-:W-:Y:S01]  /*03e0*/  IMAD.MOV.U32 R47, RZ, RZ, -0x3fbd7852 ;  /* 0xc04287aeff2f7424 */ /* 0x000fe200078e00ff */
[----:B------:R3:W-:Y:S01]  /*03f0*/  STS.128 [UR4+0x20], R16 ;  /* 0x00002010ff007988 */ /* 0x0007e20008000c04 */
[----:B------:R-:W-:-:S02]  /*0400*/  IMAD.MOV.U32 R53, RZ, RZ, 0x40240000 ;  /* 0x40240000ff357424 */ /* 0x000fc400078e00ff */
[----:B0-----:R-:W-:Y:S02]  /*0410*/  HFMA2 R32, -RZ, RZ, 0.0001308917999267578125, 42.90625 ;  /* 0x084a515dff207431 */ /* 0x001fe400000001ff */
[----:B------:R-:W-:Y:S01]  /*0420*/  IMAD.MOV.U32 R34, RZ, RZ, -0x5b291b82 ;  /* 0xa4d6e47eff227424 */ /* 0x000fe200078e00ff */
[----:B------:R0:W-:Y:S01]  /*0430*/  STS.128 [UR4+0x50], R20 ;  /* 0x00005014ff007988 */ /* 0x0001e20008000c04 */
[----:B------:R-:W-:Y:S01]  /*0440*/  IMAD.MOV.U32 R35, RZ, RZ, -0x4010ed25 ;  /* 0xbfef12dbff237424 */ /* 0x000fe200078e00ff */
[----:B-1----:R-:W-:Y:S01]  /*0450*/  MOV R12, 0xb9ae0c17 ;  /* 0xb9ae0c17000c7802 */ /* 0x002fe20000000f00 */
[----:B------:R-:W-:Y:S01]  /*0460*/  IMAD.MOV.U32 R33, RZ, RZ, -0x401aaaaa ;  /* 0xbfe55556ff217424 */ /* 0x000fe200078e00ff */
[----:B------:R1:W-:Y:S01]  /*0470*/  STS.128 [UR4+0x70], R24 ;  /* 0x00007018ff007988 */ /* 0x0003e20008000c04 */
[----:B------:R-:W-:Y:S01]  /*0480*/  IMAD.MOV.U32 R13, RZ, RZ, -0x404e005d ;  /* 0xbfb1ffa3ff0d7424 */ /* 0x000fe200078e00ff */
[----:B--2---:R-:W-:Y:S01]  /*0490*/  MOV R30, 0xfe3f35a0 ;  /* 0xfe3f35a0001e7802 */ /* 0x004fe20000000f00 */
[----:B------:R-:W-:Y:S01]  /*04a0*/  IMAD.MOV.U32 R14, RZ, RZ, 0x84a515d ;  /* 0x084a515dff0e7424 */ /* 0x000fe200078e00ff */
[----:B------:R2:W-:Y:S01]  /*04b0*/  STS.128 [UR4+0x80], R40 ;  /* 0x00008028ff007988 */ /* 0x0005e20008000c04 */
[----:B------:R-:W-:Y:S01]  /*04c0*/  IMAD.MOV.U32 R15, RZ, RZ, -0x401aaaaa ;  /* 0xbfe55556ff0f7424 */ /* 0x000fe200078e00ff */
[----:B---3--:R-:W-:Y:S01]  /*04d0*/  MOV R16, 0xb98c7e28 ;  /* 0xb98c7e2800107802 */ /* 0x008fe20000000f00 */
[----:B------:R-:W-:Y:S01]  /*04e0*/  IMAD.MOV.U32 R28, RZ, RZ, 0x6b5fca7 ;  /* 0x06b5fca7ff1c7424 */ /* 0x000fe200078e00ff */
[----:B------:R3:W-:Y:S01]  /*04f0*/  STS.128 [UR4+0xa0], R32 ;  /* 0x0000a020ff007988 */ /* 0x0007e20008000c04 */
[----:B------:R-:W-:-:S02]  /*0500*/  IMAD.MOV.U32 R29, RZ, RZ, -0x404d2800 ;  /* 0xbfb2d800ff1d7424 */ /* 0x000fc400078e00ff */
[----:B0-----:R-:W-:Y:S02]  /*0510*/  HFMA2 R20, -RZ, RZ, 0, 0 ;  /* 0x00000000ff147431 */ /* 0x001fe400000001ff */
[----:B------:R-:W-:Y:S01]  /*0520*/  IMAD.MOV.U32 R31, RZ, RZ, -0x404d5d2e ;  /* 0xbfb2a2d2ff1f7424 */ /* 0x000fe200078e00ff */
[----:B------:R0:W-:Y:S01]  /*0530*/  STS.128 [UR4+0x40], R36 ;  /* 0x00004024ff007988 */ /* 0x0001e20008000c04 */
[----:B------:R-:W-:Y:S02]  /*0540*/  IMAD.MOV.U32 R17, RZ, RZ, 0x403d596b ;  /* 0x403d596bff117424 */ /* 0x000fe400078e00ff */
[----:B-1----:R-:W-:Y:S02]  /*0550*/  HFMA2 R24, -RZ, RZ, -7.808208465576171875e-05, -0.5400390625 ;  /* 0x851eb852ff187431 */ /* 0x002fe400000001ff */
[----:B------:R-:W-:Y:S01]  /*0560*/  IMAD.MOV.U32 R18, RZ, RZ, -0x4fdf3b64 ;  /* 0xb020c49cff127424 */ /* 0x000fe200078e00ff */
[----:B------:R1:W-:Y:S01]  /*0570*/  STS.128 [UR4+0x60], R12 ;  /* 0x0000600cff007988 */ /* 0x0003e20008000c04 */
[----:B------:R-:W-:-:S02]  /*0580*/  IMAD.MOV.U32 R19, RZ, RZ, -0x3fa31f8e ;  /* 0xc05ce072ff137424 */ /* 0x000fc400078e00ff */
[----:B--2---:R-:W-:Y:S02]  /*0590*/  HFMA2 R40, -RZ, RZ, -8.5859375, 371 ;  /* 0xc84b5dccff287431 */ /* 0x004fe400000001ff */
[----:B------:R-:W-:Y:S01]  /*05a0*/  IMAD.MOV.U32 R21, RZ, RZ, -0x3fdc0000 ;  /* 0xc0240000ff157424 */ /* 0x000fe200078e00ff */
[----:B------:R2:W-:Y:S01]  /*05b0*/  STS.128 [UR4+0x90], R28 ;  /* 0x0000901cff007988 */ /* 0x0005e20008000c04 */
[----:B------:R-:W-:Y:S02]  /*05c0*/  IMAD.MOV.U32 R22, RZ, RZ, -0x297396d1 ;  /* 0xd68c692fff167424 */ /* 0x000fe400078e00ff */
[----:B---3--:R-:W-:Y:S02]  /*05d0*/  HFMA2 R32, -RZ, RZ, 0.00115299224853515625, -14.8125 ;  /* 0x14b9cb68ff207431 */ /* 0x008fe400000001ff */
[----:B------:R-:W-:Y:S01]  /*05e0*/  IMAD.MOV.U32 R23, RZ, RZ, -0x400aaaaf ;  /* 0xbff55551ff177424 */ /* 0x000fe200078e00ff */
[----:B------:R3:W-:Y:S01]  /*05f0*/  STS.128 [UR4+0xc0], R16 ;  /* 0x0000c010ff007988 */ /* 0x0007e20008000c04 */
[----:B------:R-:W-:Y:S01]  /*0600*/  IMAD.MOV.U32 R25, RZ, RZ, -0x3fc86e15 ;  /* 0xc03791ebff197424 */ /* 0x000fe200078e00ff */
[----:B0-----:R-:W-:Y:S01]  /*0610*/  MOV R36, 0xf1d3ed52 ;  /* 0xf1d3ed5200247802 */ /* 0x001fe20000000f00 */
[----:B------:R-:W-:Y:S01]  /*0620*/  IMAD.MOV.U32 R26, RZ, RZ, -0x1c432ca5 ;  /* 0xe3bcd35bff1a7424 */ /* 0x000fe200078e00ff */
[----:B------:R0:W-:Y:S01]  /*0630*/  STS.128 [UR4+0xb0], R44 ;  /* 0x0000b02cff007988 */ /* 0x0001e20008000c04 */
[----:B------:R-:W-:Y:S01]  /*0640*/  IMAD.MOV.U32 R27, RZ, RZ, 0x40347d14 ;  /* 0x40347d14ff1b7424 */ /* 0x000fe200078e00ff */
[----:B-1----:R-:W-:Y:S01]  /*0650*/  MOV R12, 0x2a305532 ;  /* 0x2a305532000c7802 */ /* 0x002fe20000000f00 */
[----:B------:R-:W-:Y:S01]  /*0660*/  IMAD.MOV.U32 R13, RZ, RZ, -0x3fd86c57 ;  /* 0xc02793a9ff0d7424 */ /* 0x000fe200078e00ff */
[----:B------:R0:W-:Y:S01]  /*0670*/  STS.128 [UR4+0xd0], R20 ;  /* 0x0000d014ff007988 */ /* 0x0001e20008000c04 */
[----:B------:R-:W-:Y:S01]  /*0680*/  IMAD.MOV.U32 R14, RZ, RZ, 0x2b40f66a ;  /* 0x2b40f66aff0e7424 */ /* 0x000fe200078e00ff */
[----:B--2---:R-:W-:Y:S01]  /*0690*/  MOV R28, 0x59b3d07d ;  /* 0x59b3d07d001c7802 */ /* 0x004fe20000000f00 */
[----:B------:R-:W-:Y:S01]  /*06a0*/  IMAD.MOV.U32 R15, RZ, RZ, -0x400f9bd0 ;  /* 0xbff06430ff0f7424 */ /* 0x000fe200078e00ff */
[----:B------:R0:W-:Y:S01]  /*06b0*/  STS.128 [UR4+0xf0], R24 ;  /* 0x0000f018ff007988 */ /* 0x0001e20008000c04 */
[----:B------:R-:W-:Y:S01]  /*06c0*/  IMAD.MOV.U32 R29, RZ, RZ, -0x3fd6060b ;  /* 0xc029f9f5ff1d7424 */ /* 0x000fe200078e00ff */
[----:B---3--:R-:W-:Y:S01]  /*06d0*/  MOV R16, 0x4ea65640 ;  /* 0x4ea6564000107802 */ /* 0x008fe20000000f00 */
[----:B------:R-:W-:Y:S01]  /*06e0*/  IMAD.MOV.U32 R30, RZ, RZ, 0x0 ;  /* 0x00000000ff1e7424 */ /* 0x000fe200078e00ff */
[----:B------:R0:W-:Y:S01]  /*06f0*/  STS.128 [UR4+0xe0], R12 ;  /* 0x0000e00cff007988 */ /* 0x0001e20008000c04 */
[----:B------:R-:W-:-:S02]  /*0700*/  IMAD.MOV.U32 R31, RZ, RZ, -0x3fcc0000 ;  /* 0xc0340000ff1f7424 */ /* 0x000fc400078e00ff */
[----:B------:R-:W-:Y:S02]  /*0710*/  IMAD.MOV.U32 R33, RZ, RZ, -0x3ffeaaa9 ;  /* 0xc0015557ff217424 */ /* 0x000fe400078e00ff */
[----:B------:R-:W-:Y:S01]  /*0720*/  IMAD.MOV.U32 R34, RZ, RZ, 0x5e353f7d ;  /* 0x5e353f7dff227424 */ /* 0x000fe200078e00ff */
[----:B------:R0:W-:Y:S01]  /*0730*/  STS.128 [UR4+0x100], R28 ;  /* 0x0001001cff007988 */ /* 0x0001e20008000c04 */
[----:B------:R-:W-:Y:S02]  /*0740*/  IMAD.MOV.U32 R35, RZ, RZ, -0x3fc7a646 ;  /* 0xc03859baff237424 */ /* 0x000fe400078e00ff */
[----:B------:R-:W-:Y:S02]  /*0750*/  IMAD.MOV.U32 R37, RZ, RZ, -0x3fef7e68 ;  /* 0xc0108198ff257424 */ /* 0x000fe400078e00ff */
[----:B------:R-:W-:Y:S01]  /*0760*/  IMAD.MOV.U32 R38, RZ, RZ, 0x47ae147b ;  /* 0x47ae147bff267424 */ /* 0x000fe200078e00ff */
[----:B------:R0:W-:Y:S01]  /*0770*/  STS.128 [UR4+0x110], R32 ;  /* 0x00011020ff007988 */ /* 0x0001e20008000c04 */
[----:B------:R-:W-:-:S02]  /*0780*/  IMAD.MOV.U32 R39, RZ, RZ, -0x3fd5051f ;  /* 0xc02afae1ff277424 */ /* 0x000fc400078e00ff */
[----:B------:R-:W-:Y:S02]  /*0790*/  IMAD.MOV.U32 R41, RZ, RZ, 0x40356d07 ;  /* 0x40356d07ff297424 */ /* 0x000fe400078e00ff */
[----:B------:R-:W-:Y:S01]  /*07a0*/  IMAD.MOV.U32 R42, RZ, RZ, 0x63b25700 ;  /* 0x63b25700ff2a7424 */ /* 0x000fe200078e00ff */
[----:B------:R0:W-:Y:S01]  /*07b0*/  STS.128 [UR4+0x120], R36 ;  /* 0x00012024ff007988 */ /* 0x0001e20008000c04 */
[----:B------:R-:W-:Y:S02]  /*07c0*/  IMAD.MOV.U32 R43, RZ, RZ, -0x400a6fdd ;  /* 0xbff59023ff2b7424 */ /* 0x000fe400078e00ff */
[----:B------:R-:W-:Y:S02]  /*07d0*/  IMAD.MOV.U32 R17, RZ, RZ, 0x3fb685f6 ;  /* 0x3fb685f6ff117424 */ /* 0x000fe400078e00ff */
[----:B------:R-:W-:Y:S01]  /*07e0*/  IMAD.MOV.U32 R18, RZ, RZ, 0x339c0ebf ;  /* 0x339c0ebfff127424 */ /* 0x000fe200078e00ff */
[----:B------:R0:W-:Y:S01]  /*07f0*/  STS.128 [UR4+0x130], R40 ;  /* 0x00013028ff007988 */ /* 0x0001e20008000c04 */
[----:B------:R-:W-:-:S02]  /*0800*/  IMAD.MOV.U32 R19, RZ, RZ, -0x3fd5ab5e ;  /* 0xc02a54a2ff137424 */ /* 0x000fc400078e00ff */
[----:B------:R-:W-:Y:S02]  /*0810*/  IMAD.MOV.U32 R50, RZ, RZ, RZ ;  /* 0x000000ffff327224 */ /* 0x000fe400078e00ff */
[----:B------:R-:W-:Y:S01]  /*0820*/  IMAD.MOV.U32 R51, RZ, RZ, 0x401c0000 ;  /* 0x401c0000ff337424 */ /* 0x000fe200078e00ff */
[----:B------:R0:W-:Y:S06]  /*0830*/  STS.128 [UR4+0x140], R16 ;  /* 0x00014010ff007988 */ /* 0x0001ec0008000c04 */
[----:B0-----:R-:W-:Y:S05]  /*0840*/  CALL.REL.NOINC `($_Z4execIdLi6ELi10ELi7EEvPT_$__internal_accurate_pow) ;  /* 0x0000001c00407944 */ /* 0x001fea0003c00000 */
[----:B------:R-:W-:Y:S05]  /*0850*/  BSYNC.RECONVERGENT B1 ;  /* 0x0000000000017941 */ /* 0x000fea0003800200 */
.L_x_2:
[----:B------:R-:W0:Y:S01]  /*0860*/  S2UR UR5, SR_CgaCtaId ;  /* 0x00000000000579c3 */ /* 0x000e220000008800 */
[----:B------:R-:W-:Y:S01]  /*0870*/  UMOV UR4, 0x400 ;  /* 0x0000040000047882 */ /* 0x000fe20000000000 */
[----:B------:R-:W-:Y:S01]  /*0880*/  MOV R2, R31 ;  /* 0x0000001f00027202 */ /* 0x000fe20000000f00 */
[----:B------:R-:W-:Y:S02]  /*0890*/  IMAD.MOV.U32 R3, RZ, RZ, R32 ;  /* 0x000000ffff037224 */ /* 0x000fe400078e0020 */
[----:B------:R-:W-:Y:S01]  /*08a0*/  HFMA2 R50, -RZ, RZ, 0.2249755859375, 0.2249755859375 ;  /* 0x33333333ff327431 */ /* 0x000fe200000001ff */
[----:B------:R-:W-:Y:S01]  /*08b0*/  BSSY.RECONVERGENT B1, `(.L_x_3) ;  /* 0x0000008000017945 */ /* 0x000fe20003800200 */
[----:B------:R-:W-:Y:S01]  /*08c0*/  IMAD.MOV.U32 R52, RZ, RZ, RZ ;  /* 0x000000ffff347224 */ /* 0x000fe200078e00ff */
[----:B------:R-:W-:Y:S01]  /*08d0*/  MOV R0, 0x930 ;  /* 0x0000093000007802 */ /* 0x000fe20000000f00 */
[----:B------:R-:W-:Y:S02]  /*08e0*/  IMAD.MOV.U32 R53, RZ, RZ, 0x40240000 ;  /* 0x40240000ff357424 */ /* 0x000fe400078e00ff */
[----:B------:R-:W-:Y:S01]  /*08f0*/  IMAD.MOV.U32 R51, RZ, RZ, 0x401d3333 ;  /* 0x401d3333ff337424 */ /* 0x000fe200078e00ff */
[----:B0-----:R-:W-:-:S09]  /*0900*/  ULEA UR4, UR5, UR4, 0x18 ;  /* 0x0000000405047291 */ /* 0x001fd2000f8ec0ff */
[----:B------:R0:W-:Y:S03]  /*0910*/  STS.64 [UR4+0x150], R2 ;  /* 0x00015002ff007988 */ /* 0x0001e60008000a04 */
[----:B0-----:R-:W-:Y:S05]  /*0920*/  CALL.REL.NOINC `($_Z4execIdLi6ELi10ELi7EEvPT_$__internal_accurate_pow) ;  /* 0x0000001c00087944 */ /* 0x001fea0003c00000 */
[----:B------:R-:W-:Y:S05]  /*0930*/  BSYNC.RECONVERGENT B1 ;  /* 0x0000000000017941 */ /* 0x000fea0003800200 */
.L_x_3:
[----:B------:R-:W0:Y:S01]  /*0940*/  S2UR UR5, SR_CgaCtaId ;  /* 0x00000000000579c3 */ /* 0x000e220000008800 */
[----:B------:R-:W-:Y:S01]  /*0950*/  UMOV UR4, 0x400 ;  /* 0x0000040000047882 */ /* 0x000fe20000000000 */
[----:B------:R-:W-:Y:S01]  /*0960*/  IMAD.MOV.U32 R2, RZ, RZ, R31 ;  /* 0x000000ffff027224 */ /* 0x000fe200078e001f */
[----:B------:R-:W-:Y:S01]  /*0970*/  BSSY.RECONVERGENT B1, `(.L_x_4) ;  /* 0x000000a000017945 */ /* 0x000fe20003800200 */
[----:B------:R-:W-:Y:S01]  /*0980*/  IMAD.MOV.U32 R3, RZ, RZ, R32 ;  /* 0x000000ffff037224 */ /* 0x000fe200078e0020 */
[----:B------:R-:W-:Y:S01]  /*0990*/  MOV R52, RZ ;  /* 0x000000ff00347202 */ /* 0x000fe20000000f00 */
[----:B------:R-:W-:Y:S01]  /*09a0*/  IMAD.MOV.U32 R53, RZ, RZ, 0x40240000 ;  /* 0x40240000ff357424 */ /* 0x000fe200078e00ff */
[----:B------:R-:W-:Y:S01]  /*09b0*/  MOV R0, 0xa10 ;  /* 0x00000a1000007802 */ /* 0x000fe20000000f00 */
[----:B------:R-:W-:Y:S02]  /*09c0*/  IMAD.MOV.U32 R50, RZ, RZ, 0x66666666 ;  /* 0x66666666ff327424 */ /* 0x000fe400078e00ff */
[----:B------:R-:W-:Y:S01]  /*09d0*/  IMAD.MOV.U32 R51, RZ, RZ, 0x401e6666 ;  /* 0x401e6666ff337424 */ /* 0x000fe200078e00ff */
[----:B0-----:R-:W-:-:S09]  /*09e0*/  ULEA UR4, UR5, UR4, 0x18 ;  /* 0x0000000405047291 */ /* 0x001fd2000f8ec0ff */
[----:B------:R0:W-:Y:S03]  /*09f0*/  STS.64 [UR4+0x158], R2 ;  /* 0x00015802ff007988 */ /* 0x0001e60008000a04 */
[----:B0-----:R-:W-:Y:S05]  /*0a00*/  CALL.REL.NOINC `($_Z4execIdLi6ELi10ELi7EEvPT_$__internal_accurate_pow) ;  /* 0x0000001800d07944 */ /* 0x001fea0003c00000 */
[----:B------:R-:W-:Y:S05]  /*0a10*/  BSYNC.RECONVERGENT B1 ;  /* 0x0000000000017941 */ /* 0x000fea0003800200 */
.L_x_4:
[----:B------:R-:W0:Y:S01]  /*0a20*/  S2UR UR5, SR_CgaCtaId ;  /* 0x00000000000579c3 */ /* 0x000e220000008800 */
[----:B------:R-:W-:Y:S01]  /*0a30*/  UMOV UR4, 0x400 ;  /* 0x0000040000047882 */ /* 0x000fe20000000000 */
[----:B------:R-:W-:Y:S01]  /*0a40*/  MOV R2, R31 ;  /* 0x0000001f00027202 */ /* 0x000fe20000000f00 */
[----:B------:R-:W-:Y:S02]  /*0a50*/  IMAD.MOV.U32 R3, RZ, RZ, R32 ;  /* 0x000000ffff037224 */ /* 0x000fe400078e0020 */
[----:B------:R-:W-:Y:S01]  /*0a60*/  HFMA2 R50, -RZ, RZ, -0.0027332305908203125, -0.002735137939453125 ;  /* 0x9999999aff327431 */ /* 0x000fe200000001ff */
        /* <DEDUP_REMOVED lines=9> */
.L_x_5:
        /* <DEDUP_REMOVED lines=14> */
.L_x_6:
[----:B------:R-:W0:Y:S01]  /*0be0*/  S2UR UR5, SR_CgaCtaId ;  /* 0x00000000000579c3 */ /* 0x000e220000008800 */
[----:B------:R-:W-:Y:S01]  /*0bf0*/  UMOV UR4, 0x400 ;  /* 0x0000040000047882 */ /* 0x000fe20000000000 */
[----:B------:R-:W-:Y:S01]  /*0c00*/  MOV R2, R31 ;  /* 0x0000001f00027202 */ /* 0x000fe20000000f00 */
[----:B------:R-:W-:Y:S02]  /*0c10*/  IMAD.MOV.U32 R3, RZ, RZ, R32 ;  /* 0x000000ffff037224 */ /* 0x000fe400078e0020 */
[----:B------:R-:W-:Y:S01]  /*0c20*/  HFMA2 R50, -RZ, RZ, 0, 0 ;  /* 0x00000000ff327431 */ /* 0x000fe200000001ff */
        /* <DEDUP_REMOVED lines=9> */
.L_x_7:
        /* <DEDUP_REMOVED lines=8> */
[----:B------:R-:W-:Y:S02]  /*0d40*/  IMAD.MOV.U32 R50, RZ, RZ, -0x66666666 ;  /* 0x9999999aff327424 */ /* 0x000fe400078e00ff */
[----:B------:R-:W-:Y:S01]  /*0d50*/  IMAD.MOV.U32 R51, RZ, RZ, 0x40219999 ;  /* 0x40219999ff337424 */ /* 0x000fe200078e00ff */
[----:B0-----:R-:W-:-:S09]  /*0d60*/  ULEA UR4, UR5, UR4, 0x18 ;  /* 0x0000000405047291 */ /* 0x001fd2000f8ec0ff */
[----:B------:R0:W-:Y:S03]  /*0d70*/  STS.64 [UR4+0x178], R2 ;  /* 0x00017802ff007988 */ /* 0x0001e60008000a04 */
[----:B0-----:R-:W-:Y:S05]  /*0d80*/  CALL.REL.NOINC `($_Z4execIdLi6ELi10ELi7EEvPT_$__internal_accurate_pow) ;  /* 0x0000001400f07944 */ /* 0x001fea0003c00000 */
[----:B------:R-:W-:Y:S05]  /*0d90*/  BSYNC.RECONVERGENT B1 ;  /* 0x0000000000017941 */ /* 0x000fea0003800200 */
.L_x_8:
        /* <DEDUP_REMOVED lines=14> */
.L_x_9:
        /* <DEDUP_REMOVED lines=14> */
.L_x_10:
        /* <DEDUP_REMOVED lines=14> */
.L_x_11:
[----:B------:R-:W0:Y:S01]  /*1040*/  S2UR UR5, SR_CgaCtaId ;  /* 0x00000000000579c3 */ /* 0x000e220000008800 */
[----:B------:R-:W-:Y:S01]  /*1050*/  UMOV UR4, 0x400 ;  /* 0x0000040000047882 */ /* 0x000fe20000000000 */
[----:B------:R-:W-:Y:S02]  /*1060*/  IMAD.MOV.U32 R2, RZ, RZ, R31 ;  /* 0x000000ffff027224 */ /* 0x000fe400078e001f */
[----:B------:R-:W-:Y:S01]  /*1070*/  IMAD.MOV.U32 R3, RZ, RZ, R32 ;  /* 0x000000ffff037224 */ /* 0x000fe200078e0020 */
[----:B0-----:R-:W-:-:S09]  /*1080*/  ULEA UR4, UR5, UR4, 0x18 ;  /* 0x0000000405047291 */ /* 0x001fd2000f8ec0ff */
[----:B------:R0:W-:Y:S03]  /*1090*/  STS.64 [UR4+0x198], R2 ;  /* 0x00019802ff007988 */ /* 0x0001e60008000a04 */
.L_x_1:
[----:B------:R-:W-:Y:S05]  /*10a0*/  BSYNC.RECONVERGENT B0 ;  /* 0x0000000000007941 */ /* 0x000fea0003800200 */
.L_x_0:
[----:B------:R-:W-:Y:S01]  /*10b0*/  BAR.SYNC.DEFER_BLOCKING 0x0 ;  /* 0x0000000000007b1d */ /* 0x000fe20000010000 */
[----:B------:R-:W-:-:S13]  /*10c0*/  ISETP.GT.AND P0, PT, R4, 0x5, PT ;  /* 0x000000050400780c */ /* 0x000fda0003f04270 */
[----:B------:R-:W-:Y:S05]  /*10d0*/  @P0 EXIT ;  /* 0x000000000000094d */ /* 0x000fea0003800000 */
[----:B------:R-:W1:Y:S01]  /*10e0*/  S2UR UR5, SR_CgaCtaId ;  /* 0x00000000000579c3 */ /* 0x000e620000008800 */
[----:B------:R-:W2:Y:S01]  /*10f0*/  LDCU UR8, c[0x0][0x370] ;  /* 0x00006e00ff0877ac */ /* 0x000ea20008000800 */
[----:B------:R-:W-:Y:S01]  /*1100*/  UMOV UR4, 0x400 ;  /* 0x0000040000047882 */ /* 0x000fe20000000000 */
[----:B------:R-:W3:Y:S01]  /*1110*/  LDCU.64 UR6, c[0x0][0x358] ;  /* 0x00006b00ff0677ac */ /* 0x000ee20008000a00 */
[----:B--2---:R-:W-:Y:S01]  /*1120*/  IMAD R9, R9, UR8, RZ ;  /* 0x0000000809097c24 */ /* 0x004fe2000f8e02ff */
[----:B-1----:R-:W-:-:S06]  /*1130*/  ULEA UR4, UR5, UR4, 0x18 ;  /* 0x0000000405047291 */ /* 0x002fcc000f8ec0ff */
[----:B---3--:R-:W-:-:S07]  /*1140*/  LEA R11, R7, UR4, 0x3 ;  /* 0x00000004070b7c11 */ /* 0x008fce000f8e18ff */
.L_x_31:
[----:B------:R-:W-:Y:S01]  /*1150*/  ISETP.GT.U32.AND P0, PT, R5, 0x9, PT ;  /* 0x000000090500780c */ /* 0x000fe20003f04070 */
[----:B------:R-:W-:-:S12]  /*1160*/  BSSY B0, `(.L_x_12) ;  /* 0x00000e9000007945 */ /* 0x000fd80003800000 */
[----:B012---:R-:W-:Y:S05]  /*1170*/  @P0 BRA `(.L_x_13) ;  /* 0x0000000c009c0947 */ /* 0x007fea0003800000 */
[----:B0-----:R-:W0:Y:S01]  /*1180*/  S2R R3, SR_CgaCtaId ;  /* 0x0000000000037919 */ /* 0x001e220000008800 */
[----:B------:R-:W-:Y:S01]  /*1190*/  MOV R0, 0x400 ;  /* 0x0000040000007802 */ /* 0x000fe20000000f00 */
[----:B------:R-:W-:Y:S01]  /*11a0*/  IMAD R10, R4, 0x38, R11 ;  /* 0x00000038040a7824 */ /* 0x000fe200078e020b */
[----:B------:R-:W-:Y:S02]  /*11b0*/  MOV R13, R5 ;  /* 0x00000005000d7202 */ /* 0x000fe40000000f00 */
[----:B0-----:R-:W-:-:S05]  /*11c0*/  LEA R3, R3, R0, 0x18 ;  /* 0x0000000003037211 */ /* 0x001fca00078ec0ff */
[----:B------:R-:W-:-:S07]  /*11d0*/  IMAD R12, R4, 0x38, R3 ;  /* 0x00000038040c7824 */ /* 0x000fce00078e0203 */
.L_x_30:
[----:B------:R-:W-:Y:S01]  /*11e0*/  ISETP.GT.U32.AND P0, PT, R7, 0x6, PT ;  /* 0x000000060700780c */ /* 0x000fe20003f04070 */
[----:B------:R-:W-:-:S12]  /*11f0*/  BSSY B1, `(.L_x_14) ;  /* 0x00000dc000017945 */ /* 0x000fd80003800000 */
[----:B012---:R-:W-:Y:S05]  /*1200*/  @P0 BRA `(.L_x_15) ;  /* 0x0000000c00680947 */ /* 0x007fea0003800000 */
[----:B------:R-:W0:Y:S01]  /*1210*/  S2UR UR5, SR_CgaCtaId ;  /* 0x00000000000579c3 */ /* 0x000e220000008800 */
[----:B------:R-:W-:Y:S01]  /*1220*/  UMOV UR4, 0x400 ;  /* 0x0000040000047882 */ /* 0x000fe20000000000 */
[----:B------:R-:W-:Y:S01]  /*1230*/  IMAD.MOV.U32 R2, RZ, RZ, 0x0 ;  /* 0x00000000ff027424 */ /* 0x000fe200078e00ff */
[----:B------:R-:W-:Y:S01]  /*1240*/  UIADD3 UR4, UPT, UPT, UR4, 0x150, URZ ;  /* 0x0000015004047890 */ /* 0x000fe2000fffe0ff */
[----:B------:R-:W-:Y:S02]  /*1250*/  IMAD.MOV.U32 R3, RZ, RZ, 0x7ff00000 ;  /* 0x7ff00000ff037424 */ /* 0x000fe400078e00ff */
[----:B------:R-:W-:Y:S02]  /*1260*/  IMAD.MOV.U32 R43, RZ, RZ, R10 ;  /* 0x000000ffff2b7224 */ /* 0x000fe400078e000a */
[----:B------:R-:W1:Y:S01]  /*1270*/  LDC.64 R22, c[0x0][0x380] ;  /* 0x0000e000ff167b82 */ /* 0x000e620000000a00 */
[----:B------:R-:W-:Y:S01]  /*1280*/  IMAD.MOV.U32 R45, RZ, RZ, R7 ;  /* 0x000000ffff2d7224 */ /* 0x000fe200078e0007 */
[----:B0-----:R-:W-:-:S03]  /*1290*/  ULEA UR4, UR5, UR4, 0x18 ;  /* 0x0000000405047291 */ /* 0x001fc6000f8ec0ff */
[----:B------:R-:W-:-:S03]  /*12a0*/  UMOV UR5, 0x3e112e0b ;  /* 0x3e112e0b00057882 */ /* 0x000fc60000000000 */
[----:B------:R-:W-:Y:S01]  /*12b0*/  LEA R0, R13, UR4, 0x3 ;  /* 0x000000040d007c11 */ /* 0x000fe2000f8e18ff */
[----:B------:R-:W-:-:S04]  /*12c0*/  UMOV UR4, 0xe826d695 ;  /* 0xe826d69500047882 */ /* 0x000fc80000000000 */
[----:B------:R-:W0:Y:S02]  /*12d0*/  LDS.64 R20, [R0] ;  /* 0x0000000000147984 */ /* 0x000e240000000a00 */
[----:B0-----:R-:W-:-:S08]  /*12e0*/  DMUL R20, R20, UR4 ;  /* 0x0000000414147c28 */ /* 0x001fd00008000000 */
[----:B------:R-:W-:Y:S02]  /*12f0*/  DMUL R18, R20, 1.80143985094819840000e+16 ;  /* 0x4350000014127828 */ /* 0x000fe40000000000 */
[----:B------:R-:W-:-:S08]  /*1300*/  ISETP.GE.AND P0, PT, R21, 0x100000, PT ;  /* 0x001000001500780c */ /* 0x000fd00003f06270 */
[CC--:B------:R-:W-:Y:S02]  /*1310*/  SEL R46, R19.reuse, R21.reuse, !P0 ;  /* 0x00000015132e7207 */ /* 0x0c0fe40004000000 */
[CC--:B------:R-:W-:Y:S02]  /*1320*/  FSEL R14, R18.reuse, R20.reuse, !P0 ;  /* 0x00000014120e7208 */ /* 0x0c0fe40004000000 */
[----:B------:R-:W-:Y:S02]  /*1330*/  FSEL R15, R19, R21, !P0 ;  /* 0x00000015130f7208 */ /* 0x000fe40004000000 */
[----:B------:R-:W-:Y:S02]  /*1340*/  SHF.R.U32.HI R0, RZ, 0x14, R46 ;  /* 0x00000014ff007819 */ /* 0x000fe4000001162e */
[----:B------:R-:W-:Y:S02]  /*1350*/  SEL R18, R18, R20, !P0 ;  /* 0x0000001412127207 */ /* 0x000fe40004000000 */
[----:B------:R-:W-:Y:S01]  /*1360*/  DFMA R2, R14, R2, +INF ;  /* 0x7ff000000e02742b */ /* 0x000fe20000000002 */
[----:B------:R-:W-:-:S02]  /*1370*/  LOP3.LUT R44, R46, 0xfffff, RZ, 0xc0, !PT ;  /* 0x000fffff2e2c7812 */ /* 0x000fc400078ec0ff */
[----:B------:R-:W-:Y:S01]  /*1380*/  LEA.HI R14, R46, 0xfffffbcb, RZ, 0xc ;  /* 0xfffffbcb2e0e7811 */ /* 0x000fe200078f60ff */
[----:B------:R-:W-:Y:S01]  /*1390*/  @P0 VIADD R14, R0, 0xfffffc01 ;  /* 0xfffffc01000e0836 */ /* 0x000fe20000000000 */
[----:B------:R-:W-:Y:S01]  /*13a0*/  DSETP.GT.AND P0, PT, |R20|, 1, PT ;  /* 0x3ff000001400742a */ /* 0x000fe20003f04200 */
[----:B------:R-:W-:Y:S01]  /*13b0*/  LOP3.LUT P1, RZ, R15, 0x7fffffff, RZ, 0xc0, !PT ;  /* 0x7fffffff0fff7812 */ /* 0x000fe2000782c0ff */
[----:B------:R-:W-:Y:S01]  /*13c0*/  IMAD R15, R4, 0xa, R13 ;  /* 0x0000000a040f7824 */ /* 0x000fe200078e020d */
[----:B------:R-:W-:Y:S01]  /*13d0*/  LOP3.LUT R44, R44, 0x3ff00000, RZ, 0xfc, !PT ;  /* 0x3ff000002c2c7812 */ /* 0x000fe200078efcff */
[----:B------:R-:W-:Y:S01]  /*13e0*/  VIADD R46, R46, 0xffffffff ;  /* 0xffffffff2e2e7836 */ /* 0x000fe20000000000 */
[----:B------:R-:W-:Y:S01]  /*13f0*/  FSEL R16, R2, RZ, P1 ;  /* 0x000000ff02107208 */ /* 0x000fe20000800000 */
[----:B-1----:R-:W-:Y:S01]  /*1400*/  IMAD.WIDE R22, R15, 0x8, R22 ;  /* 0x000000080f167825 */ /* 0x002fe200078e0216 */
[----:B------:R-:W-:Y:S02]  /*1410*/  SEL R42, RZ, 0x7ff00000, !P0 ;  /* 0x7ff00000ff2a7807 */ /* 0x000fe40004000000 */
[----:B------:R-:W-:-:S02]  /*1420*/  FSEL R17, R3, -QNAN , P1 ;  /* 0xfff0000003117808 */ /* 0x000fc40000800000 */
[----:B------:R-:W-:Y:S02]  /*1430*/  SHF.L.U32 R15, R7, 0x1, RZ ;  /* 0x00000001070f7819 */ /* 0x000fe400000006ff */
[----:B------:R-:W-:Y:S02]  /*1440*/  LOP3.LUT R47, R42, 0x7ff00000, RZ, 0x3c, !PT ;  /* 0x7ff000002a2f7812 */ /* 0x000fe400078e3cff */
[----:B------:R-:W-:-:S07]  /*1450*/  IADD3 R49, PT, PT, R44, -0x100000, RZ ;  /* 0xfff000002c317810 */ /* 0x000fce0007ffe0ff */
.L_x_29:
[----:B------:R-:W-:Y:S01]  /*1460*/  ISETP.NE.AND P0, PT, R45, 0x6, PT ;  /* 0x000000062d00780c */ /* 0x000fe20003f05270 */
[----:B------:R-:W-:Y:S05]  /*1470*/  YIELD ;  /* 0x0000000000007946 */ /* 0x000fea0003800000 */
[----:B------:R-:W-:Y:S07]  /*1480*/  BSSY.RECONVERGENT B2, `(.L_x_16) ;  /* 0x00000ad000027945 */ /* 0x000fee0003800200 */
[----:B012---:R-:W-:Y:S05]  /*1490*/  @!P0 BRA `(.L_x_17) ;  /* 0x0000000400988947 */ /* 0x007fea0003800000 */
[----:B------:R-:W-:-:S13]  /*14a0*/  ISETP.NE.AND P0, PT, R45, RZ, PT ;  /* 0x000000ff2d00720c */ /* 0x000fda0003f05270 */
[----:B------:R-:W-:Y:S05]  /*14b0*/  @P0 BRA `(.L_x_18) ;  /* 0x00000000000c0947 */ /* 0x000fea0003800000 */
[----:B------:R-:W0:Y:S04]  /*14c0*/  LDS.64 R2, [R12] ;  /* 0x000000000c027984 */ /* 0x000e280000000a00 */
[----:B0-----:R1:W-:Y:S01]  /*14d0*/  REDG.E.ADD.F64.RN.STRONG.GPU desc[UR6][R22.64], R2 ;  /* 0x00000002160079a6 */ /* 0x0013e2000c12ff06 */
[----:B------:R-:W-:Y:S05]  /*14e0*/  BRA `(.L_x_19) ;  /* 0x0000000800987947 */ /* 0x000fea0003800000 */
.L_x_18:
[----:B------:R-:W0:Y:S01]  /*14f0*/  MUFU.RCP64H R25, 3 ;  /* 0x4008000000197908 */ /* 0x000e220000001800 */
[----:B------:R-:W-:Y:S01]  /*1500*/  IMAD.MOV.U32 R30, RZ, RZ, 0x0 ;  /* 0x00000000ff1e7424 */ /* 0x000fe200078e00ff */
[----:B------:R-:W-:Y:S01]  /*1510*/  IADD3 R28, PT, PT, R15, -0x5, RZ ;  /* 0xfffffffb0f1c7810 */ /* 0x000fe20007ffe0ff */
[----:B------:R-:W-:Y:S01]  /*1520*/  IMAD.MOV.U32 R31, RZ, RZ, 0x40080000 ;  /* 0x40080000ff1f7424 */ /* 0x000fe200078e00ff */
[----:B------:R-:W-:Y:S01]  /*1530*/  BSSY.RECONVERGENT B3, `(.L_x_20) ;  /* 0x0000014000037945 */ /* 0x000fe20003800200 */
[----:B------:R-:W-:-:S03]  /*1540*/  IMAD.MOV.U32 R24, RZ, RZ, 0x1 ;  /* 0x00000001ff187424 */ /* 0x000fc600078e00ff */
[----:B------:R-:W1:Y:S03]  /*1550*/  I2F.F64 R28, R28 ;  /* 0x0000001c001c7312 */ /* 0x000e660000201c00 */
[----:B0-----:R-:W-:Y:S01]  /*1560*/  DFMA R2, R24, -R30, 1 ;  /* 0x3ff000001802742b */ /* 0x001fe2000000081e */
[----:B-1----:R-:W-:-:S07]  /*1570*/  FSETP.GEU.AND P1, PT, |R29|, 6.5827683646048100446e-37, PT ;  /* 0x036000001d00780b */ /* 0x002fce0003f2e200 */
[----:B------:R-:W-:-:S08]  /*1580*/  DFMA R2, R2, R2, R2 ;  /* 0x000000020202722b */ /* 0x000fd00000000002 */
[----:B------:R-:W-:Y:S01]  /*1590*/  DFMA R2, R24, R2, R24 ;  /* 0x000000021802722b */ /* 0x000fe20000000018 */
[----:B------:R0:W1:Y:S07]  /*15a0*/  LDS.64 R24, [R43] ;  /* 0x000000002b187984 */ /* 0x00006e0000000a00 */
[----:B------:R-:W-:-:S08]  /*15b0*/  DFMA R30, R2, -R30, 1 ;  /* 0x3ff00000021e742b */ /* 0x000fd0000000081e */
[----:B------:R-:W-:-:S08]  /*15c0*/  DFMA R30, R2, R30, R2 ;  /* 0x0000001e021e722b */ /* 0x000fd00000000002 */
[----:B------:R-:W-:-:S08]  /*15d0*/  DMUL R26, R28, R30 ;  /* 0x0000001e1c1a7228 */ /* 0x000fd00000000000 */
[----:B------:R-:W-:-:S08]  /*15e0*/  DFMA R2, R26, -3, R28 ;  /* 0xc00800001a02782b */ /* 0x000fd0000000001c */
[----:B------:R-:W-:-:S10]  /*15f0*/  DFMA R2, R30, R2, R26 ;  /* 0x000000021e02722b */ /* 0x000fd4000000001a */
[----:B------:R-:W-:-:S05]  /*1600*/  FFMA R0, RZ, 2.125, R3 ;  /* 0x40080000ff007823 */ /* 0x000fca0000000003 */
[----:B------:R-:W-:-:S13]  /*1610*/  FSETP.GT.AND P0, PT, |R0|, 1.469367938527859385e-39, PT ;  /* 0x001000000000780b */ /* 0x000fda0003f04200 */
[----:B01----:R-:W-:Y:S05]  /*1620*/  @P0 BRA P1, `(.L_x_21) ;  /* 0x0000000000100947 */ /* 0x003fea0000800000 */
[----:B------:R-:W-:-:S07]  /*1630*/  MOV R0, 0x1650 ;  /* 0x0000165000007802 */ /* 0x000fce0000000f00 */
[----:B------:R-:W-:Y:S05]  /*1640*/  CALL.REL.NOINC `($__internal_0_$__cuda_sm20_div_rn_f64_full) ;  /* 0x00000008007c7944 */ /* 0x000fea0003c00000 */
[----:B------:R-:W-:Y:S02]  /*1650*/  IMAD.MOV.U32 R2, RZ, RZ, R30 ;  /* 0x000000ffff027224 */ /* 0x000fe400078e001e */
[----:B------:R-:W-:-:S07]  /*1660*/  IMAD.MOV.U32 R3, RZ, RZ, R31 ;  /* 0x000000ffff037224 */ /* 0x000fce00078e001f */
.L_x_21:
[----:B------:R-:W-:Y:S05]  /*1670*/  BSYNC.RECONVERGENT B3 ;  /* 0x0000000000037941 */ /* 0x000fea0003800200 */
.L_x_20:
[----:B------:R-:W-:Y:S01]  /*1680*/  SHF.R.U32.HI R0, RZ, 0x14, R3 ;  /* 0x00000014ff007819 */ /* 0x000fe20000011603 */
[----:B------:R-:W-:Y:S01]  /*1690*/  DSETP.NEU.AND P2, PT, R20, RZ, PT ;  /* 0x000000ff1400722a */ /* 0x000fe20003f4d000 */
[----:B------:R-:W-:Y:S02]  /*16a0*/  BSSY.RECONVERGENT B3, `(.L_x_22) ;  /* 0x0000021000037945 */ /* 0x000fe40003800200 */
[----:B------:R-:W-:-:S03]  /*16b0*/  LOP3.LUT R0, R0, 0x7ff, RZ, 0xc0, !PT ;  /* 0x000007ff00007812 */ /* 0x000fc600078ec0ff */
[----:B------:R-:W-:Y:S02]  /*16c0*/  ISETP.GE.OR P3, PT, R3, RZ, P2 ;  /* 0x000000ff0300720c */ /* 0x000fe40001766670 */
[----:B------:R-:W-:-:S05]  /*16d0*/  VIADD R27, R0, 0xfffffc0c ;  /* 0xfffffc0c001b7836 */ /* 0x000fca0000000000 */
[CC--:B------:R-:W-:Y:S02]  /*16e0*/  SHF.L.U32 R0, R2.reuse, R27.reuse, RZ ;  /* 0x0000001b02007219 */ /* 0x0c0fe400000006ff */
[----:B------:R-:W-:Y:S02]  /*16f0*/  SHF.L.U64.HI R27, R2, R27, R3 ;  /* 0x0000001b021b7219 */ /* 0x000fe40000010203 */
[----:B------:R-:W-:Y:S02]  /*1700*/  ISETP.NE.U32.AND P0, PT, R0, RZ, PT ;  /* 0x000000ff0000720c */ /* 0x000fe40003f05070 */
[----:B------:R-:W-:Y:S02]  /*1710*/  @!P2 MOV R28, RZ ;  /* 0x000000ff001ca202 */ /* 0x000fe40000000f00 */
[----:B------:R-:W-:-:S04]  /*1720*/  ISETP.NE.AND.EX P0, PT, R27, -0x80000000, PT, P0 ;  /* 0x800000001b00780c */ /* 0x000fc80003f05300 */
[----:B------:R-:W-:-:S09]  /*1730*/  PLOP3.LUT P1, PT, P0, PT, PT, 0x8, 0x80 ;  /* 0x000000000080781c */ /* 0x000fd2000072e170 */
[----:B------:R-:W-:-:S06]  /*1740*/  @!P2 DSETP.NEU.AND P1, PT, |R2|, 0.5, !P0 ;  /* 0x3fe000000200a42a */ /* 0x000fcc000472d200 */
[----:B------:R-:W-:-:S04]  /*1750*/  @!P2 SEL R29, R21, RZ, P1 ;  /* 0x000000ff151da207 */ /* 0x000fc80000800000 */
[----:B------:R-:W-:Y:S01]  /*1760*/  @!P3 LOP3.LUT R29, R29, 0x7ff00000, RZ, 0xfc, !PT ;  /* 0x7ff000001d1db812 */ /* 0x000fe200078efcff */
[----:B------:R-:W-:Y:S06]  /*1770*/  @!P2 BRA `(.L_x_23) ;  /* 0x00000000004ca947 */ /* 0x000fec0003800000 */
[----:B------:R-:W-:Y:S01]  /*1780*/  DADD R52, -RZ, |R20| ;  /* 0x00000000ff347229 */ /* 0x000fe20000000514 */
[----:B------:R-:W-:Y:S01]  /*1790*/  BSSY.RECONVERGENT B4, `(.L_x_24) ;  /* 0x0000005000047945 */ /* 0x000fe20003800200 */
[----:B------:R-:W-:Y:S01]  /*17a0*/  IMAD.MOV.U32 R50, RZ, RZ, R2 ;  /* 0x000000ffff327224 */ /* 0x000fe200078e0002 */
[----:B------:R-:W-:Y:S01]  /*17b0*/  MOV R0, 0x17e0 ;  /* 0x000017e000007802 */ /* 0x000fe20000000f00 */
[----:B------:R-:W-:-:S07]  /*17c0*/  IMAD.MOV.U32 R51, RZ, RZ, R3 ;  /* 0x000000ffff337224 */ /* 0x000fce00078e0003 */
[----:B------:R-:W-:Y:S05]  /*17d0*/  CALL.REL.NOINC `($_Z4execIdLi6ELi10ELi7EEvPT_$__internal_accurate_pow) ;  /* 0x0000000c005c7944 */ /* 0x000fea0003c00000 */
[----:B------:R-:W-:Y:S05]  /*17e0*/  BSYNC.RECONVERGENT B4 ;  /* 0x0000000000047941 */ /* 0x000fea0003800200 */
.L_x_24:
[----:B------:R-:W-:Y:S01]  /*17f0*/  IMAD.MOV.U32 R26, RZ, RZ, R31 ;  /* 0x000000ffff1a7224 */ /* 0x000fe200078e001f */
[----:B------:R-:W-:Y:S01]  /*1800*/  MOV R27, R32 ;  /* 0x00000020001b7202 */ /* 0x000fe20000000f00 */
[----:B------:R-:W0:Y:S01]  /*1810*/  FRND.F64.TRUNC R28, R2 ;  /* 0x00000002001c7313 */ /* 0x000e22000030d800 */
[----:B------:R-:W-:-:S04]  /*1820*/  ISETP.GE.AND P2, PT, R21, RZ, PT ;  /* 0x000000ff1500720c */ /* 0x000fc80003f46270 */
[----:B------:R-:W-:-:S10]  /*1830*/  DADD R26, -RZ, -R26 ;  /* 0x00000000ff1a7229 */ /* 0x000fd4000000091a */
[-C--:B------:R-:W-:Y:S01]  /*1840*/  FSEL R0, R26, R31.reuse, P1 ;  /* 0x0000001f1a007208 */ /* 0x080fe20000800000 */
[----:B0-----:R-:W-:Y:S01]  /*1850*/  DSETP.NEU.AND P0, PT, R2, R28, PT ;  /* 0x0000001c0200722a */ /* 0x001fe20003f0d000 */
[-C--:B------:R-:W-:Y:S02]  /*1860*/  FSEL R27, R27, R32.reuse, P1 ;  /* 0x000000201b1b7208 */ /* 0x080fe40000800000 */
[----:B------:R-:W-:Y:S02]  /*1870*/  FSEL R28, R0, R31, !P2 ;  /* 0x0000001f001c7208 */ /* 0x000fe40005000000 */
[----:B------:R-:W-:Y:S02]  /*1880*/  FSEL R29, R27, R32, !P2 ;  /* 0x000000201b1d7208 */ /* 0x000fe40005000000 */
[----:B------:R-:W-:Y:S02]  /*1890*/  @!P2 FSEL R28, R28, RZ, !P0 ;  /* 0x000000ff1c1ca208 */ /* 0x000fe40004000000 */
[----:B------:R-:W-:-:S07]  /*18a0*/  @!P2 FSEL R29, R29, -QNAN , !P0 ;  /* 0xfff800001d1da808 */ /* 0x000fce0004000000 */
.L_x_23:
[----:B------:R-:W-:Y:S05]  /*18b0*/  BSYNC.RECONVERGENT B3 ;  /* 0x0000000000037941 */ /* 0x000fea0003800200 */
.L_x_22:
[----:B------:R-:W-:Y:S01]  /*18c0*/  DADD R26, R20, R2 ;  /* 0x00000000141a7229 */ /* 0x000fe20000000002 */
[----:B------:R-:W-:Y:S09]  /*18d0*/  BSSY.RECONVERGENT B3, `(.L_x_25) ;  /* 0x0000019000037945 */ /* 0x000ff20003800200 */
[----:B------:R-:W-:-:S04]  /*18e0*/  LOP3.LUT R26, R27, 0x7ff00000, RZ, 0xc0, !PT ;  /* 0x7ff000001b1a7812 */ /* 0x000fc800078ec0ff */
[----:B------:R-:W-:-:S13]  /*18f0*/  ISETP.NE.AND P0, PT, R26, 0x7ff00000, PT ;  /* 0x7ff000001a00780c */ /* 0x000fda0003f05270 */
[----:B------:R-:W-:Y:S05]  /*1900*/  @P0 BRA `(.L_x_26) ;  /* 0x0000000000540947 */ /* 0x000fea0003800000 */
[----:B------:R-:W-:-:S14]  /*1910*/  DSETP.NAN.AND P0, PT, R20, R20, PT ;  /* 0x000000141400722a */ /* 0x000fdc0003f08000 */
[----:B------:R-:W-:Y:S01]  /*1920*/  @P0 DADD R28, R20, R2 ;  /* 0x00000000141c0229 */ /* 0x000fe20000000002 */
[----:B------:R-:W-:Y:S10]  /*1930*/  @P0 BRA `(.L_x_26) ;  /* 0x0000000000480947 */ /* 0x000ff40003800000 */
[----:B------:R-:W-:-:S14]  /*1940*/  DSETP.NEU.AND P0, PT, |R2|, +INF , PT ;  /* 0x7ff000000200742a */ /* 0x000fdc0003f0d200 */
[----:B------:R-:W-:Y:S01]  /*1950*/  @!P0 ISETP.GE.AND P3, PT, R3, RZ, PT ;  /* 0x000000ff0300820c */ /* 0x000fe20003f66270 */
[----:B------:R-:W-:Y:S01]  /*1960*/  @!P0 DSETP.NEU.AND P2, PT, R20, -1, PT ;  /* 0xbff000001400842a */ /* 0x000fe20003f4d000 */
[----:B------:R-:W-:Y:S02]  /*1970*/  @!P0 IMAD.MOV.U32 R28, RZ, RZ, RZ ;  /* 0x000000ffff1c8224 */ /* 0x000fe400078e00ff */
[----:B------:R-:W-:-:S04]  /*1980*/  @!P0 SEL R0, R47, R42, !P3 ;  /* 0x0000002a2f008207 */ /* 0x000fc80005800000 */
[----:B------:R-:W-:Y:S01]  /*1990*/  @!P0 SEL R29, R0, 0x3ff00000, P2 ;  /* 0x3ff00000001d8807 */ /* 0x000fe20001000000 */
[----:B------:R-:W-:Y:S06]  /*19a0*/  @!P0 BRA `(.L_x_26) ;  /* 0x00000000002c8947 */ /* 0x000fec0003800000 */
[----:B------:R-:W-:-:S14]  /*19b0*/  DSETP.NEU.AND P0, PT, |R20|, +INF , PT ;  /* 0x7ff000001400742a */ /* 0x000fdc0003f0d200 */
[----:B------:R-:W-:Y:S05]  /*19c0*/  @P0 BRA `(.L_x_26) ;  /* 0x0000000000240947 */ /* 0x000fea0003800000 */
[C---:B------:R-:W-:Y:S01]  /*19d0*/  ISETP.GE.AND P0, PT, R3.reuse, RZ, PT ;  /* 0x000000ff0300720c */ /* 0x040fe20003f06270 */
[----:B------:R-:W-:Y:S01]  /*19e0*/  IMAD.MOV.U32 R28, RZ, RZ, RZ ;  /* 0x000000ffff1c7224 */ /* 0x000fe200078e00ff */
[----:B------:R-:W-:Y:S02]  /*19f0*/  LOP3.LUT R0, R3, 0x7fffffff, RZ, 0xc0, !PT ;  /* 0x7fffffff03007812 */ /* 0x000fe400078ec0ff */
[----:B------:R-:W-:Y:S02]  /*1a00*/  SEL R29, RZ, 0x7ff00000, !P0 ;  /* 0x7ff00000ff1d7807 */ /* 0x000fe40004000000 */
[----:B------:R-:W-:Y:S02]  /*1a10*/  ISETP.GE.AND P2, PT, R21, RZ, PT ;  /* 0x000000ff1500720c */ /* 0x000fe40003f46270 */
[----:B------:R-:W-:Y:S01]  /*1a20*/  ISETP.NE.AND P0, PT, R0, 0x3fe00000, PT ;  /* 0x3fe000000000780c */ /* 0x000fe20003f05270 */
[----:B------:R-:W-:-:S05]  /*1a30*/  VIADD R0, R29, 0x80000000 ;  /* 0x800000001d007836 */ /* 0x000fca0000000000 */
[----:B------:R-:W-:-:S05]  /*1a40*/  SEL R0, R0, R29, P0 ;  /* 0x0000001d00007207 */ /* 0x000fca0000000000 */
[----:B------:R-:W-:-:S07]  /*1a50*/  @!P2 SEL R29, R0, R29, P1 ;  /* 0x0000001d001da207 */ /* 0x000fce0000800000 */
.L_x_26:
[----:B------:R-:W-:Y:S05]  /*1a60*/  BSYNC.RECONVERGENT B3 ;  /* 0x0000000000037941 */ /* 0x000fea0003800200 */
.L_x_25:
[----:B------:R-:W-:Y:S02]  /*1a70*/  DSETP.NEU.AND P1, PT, R2, RZ, PT ;  /* 0x000000ff0200722a */ /* 0x000fe40003f2d000 */
[----:B------:R-:W-:-:S04]  /*1a80*/  DSETP.NEU.AND P0, PT, R20, 1, PT ;  /* 0x3ff000001400742a */ /* 0x000fc80003f0d000 */
[----:B------:R-:W-:Y:S02]  /*1a90*/  FSEL R2, R28, RZ, P1 ;  /* 0x000000ff1c027208 */ /* 0x000fe40000800000 */
[----:B------:R-:W-:Y:S02]  /*1aa0*/  FSEL R28, R29, 1.875, P1 ;  /* 0x3ff000001d1c7808 */ /* 0x000fe40000800000 */
[----:B------:R-:W-:Y:S02]  /*1ab0*/  FSEL R2, R2, RZ, P0 ;  /* 0x000000ff02027208 */ /* 0x000fe40000000000 */
[----:B------:R-:W-:-:S06]  /*1ac0*/  FSEL R3, R28, 1.875, P0 ;  /* 0x3ff000001c037808 */ /* 0x000fcc0000000000 */
[----:B------:R-:W-:-:S07]  /*1ad0*/  DMUL R2, R24, R2 ;  /* 0x0000000218027228 */ /* 0x000fce0000000000 */
[----:B------:R0:W-:Y:S01]  /*1ae0*/  REDG.E.ADD.F64.RN.STRONG.GPU desc[UR6][R22.64], R2 ;  /* 0x00000002160079a6 */ /* 0x0001e2000c12ff06 */
[----:B------:R-:W-:Y:S05]  /*1af0*/  BRA `(.L_x_19) ;  /* 0x0000000400147947 */ /* 0x000fea0003800000 */
.L_x_17:
[----:B------:R0:W1:Y:S01]  /*1b00*/  LDS.64 R2, [R12+0x30] ;  /* 0x000030000c027984 */ /* 0x0000620000000a00 */
[----:B------:R-:W-:Y:S01]  /*1b10*/  ISETP.GT.U32.AND P0, PT, R46, 0x7feffffe, PT ;  /* 0x7feffffe2e00780c */ /* 0x000fe20003f04070 */
[----:B------:R-:W-:Y:S01]  /*1b20*/  BSSY.RECONVERGENT B3, `(.L_x_27) ;  /* 0x0000040000037945 */ /* 0x000fe20003800200 */
[----:B------:R-:W-:Y:S01]  /*1b30*/  MOV R24, R16 ;  /* 0x0000001000187202 */ /* 0x000fe20000000f00 */
[----:B------:R-:W-:-:S10]  /*1b40*/  IMAD.MOV.U32 R25, RZ, RZ, R17 ;  /* 0x000000ffff197224 */ /* 0x000fd400078e0011 */
[----:B0-----:R-:W-:Y:S05]  /*1b50*/  @P0 BRA `(.L_x_28) ;  /* 0x0000000000f00947 */ /* 0x001fea0003800000 */
[----:B------:R-:W-:Y:S01]  /*1b60*/  ISETP.GT.U32.AND P0, PT, R44, 0x3ff6a09e, PT ;  /* 0x3ff6a09e2c00780c */ /* 0x000fe20003f04070 */
[----:B------:R-:W-:Y:S01]  /*1b70*/  IMAD.MOV.U32 R26, RZ, RZ, RZ ;  /* 0x000000ffff1a7224 */ /* 0x000fe200078e00ff */
[----:B------:R-:W-:Y:S01]  /*1b80*/  UMOV UR4, 0x3ae80f1e ;  /* 0x3ae80f1e00047882 */ /* 0x000fe20000000000 */
[----:B------:R-:W-:Y:S01]  /*1b90*/  UMOV UR5, 0x3eb1380b ;  /* 0x3eb1380b00057882 */ /* 0x000fe20000000000 */
[----:B------:R-:W-:Y:S01]  /*1ba0*/  FSEL R19, R49, R44, P0 ;  /* 0x0000002c31137208 */ /* 0x000fe20000000000 */
[----:B------:R-:W-:Y:S01]  /*1bb0*/  UMOV UR8, 0x80000000 ;  /* 0x8000000000087882 */ /* 0x000fe20000000000 */
[----:B------:R-:W-:-:S04]  /*1bc0*/  UMOV UR9, 0x43300000 ;  /* 0x4330000000097882 */ /* 0x000fc80000000000 */
[C---:B------:R-:W-:Y:S02]  /*1bd0*/  DADD R28, R18.reuse, 1 ;  /* 0x3ff00000121c7429 */ /* 0x040fe40000000000 */
[----:B------:R-:W-:-:S04]  /*1be0*/  DADD R24, R18, -1 ;  /* 0xbff0000012187429 */ /* 0x000fc80000000000 */
[----:B------:R-:W0:Y:S02]  /*1bf0*/  MUFU.RCP64H R27, R29 ;  /* 0x0000001d001b7308 */ /* 0x000e240000001800 */
[----:B0-----:R-:W-:Y:S01]  /*1c00*/  DFMA R38, -R28, R26, 1 ;  /* 0x3ff000001c26742b */ /* 0x001fe2000000011a */
[----:B------:R-:W-:Y:S02]  /*1c10*/  VIADD R28, R14, 0x1 ;  /* 0x000000010e1c7836 */ /* 0x000fe40000000000 */
[----:B------:R-:W-:Y:S02]  /*1c20*/  @!P0 IMAD.MOV R28, RZ, RZ, R14 ;  /* 0x000000ffff1c8224 */ /* 0x000fe400078e020e */
[----:B------:R-:W-:-:S03]  /*1c30*/  IMAD.MOV.U32 R29, RZ, RZ, 0x43300000 ;  /* 0x43300000ff1d7424 */ /* 0x000fc600078e00ff */
[----:B------:R-:W-:Y:S01]  /*1c40*/  DFMA R38, R38, R38, R38 ;  /* 0x000000262626722b */ /* 0x000fe20000000026 */
[----:B------:R-:W-:-:S06]  /*1c50*/  LOP3.LUT R28, R28, 0x80000000, RZ, 0x3c, !PT ;  /* 0x800000001c1c7812 */ /* 0x000fcc00078e3cff */
[----:B------:R-:W-:Y:S01]  /*1c60*/  DADD R28, R28, -UR8 ;  /* 0x800000081c1c7e29 */ /* 0x000fe20008000000 */
[----:B------:R-:W-:Y:S01]  /*1c70*/  UMOV UR8, 0xfefa39ef ;  /* 0xfefa39ef00087882 */ /* 0x000fe20000000000 */
[----:B------:R-:W-:Y:S01]  /*1c80*/  DFMA R38, R26, R38, R26 ;  /* 0x000000261a26722b */ /* 0x000fe2000000001a */
[----:B------:R-:W-:Y:S01]  /*1c90*/  UMOV UR9, 0x3fe62e42 ;  /* 0x3fe62e4200097882 */ /* 0x000fe20000000000 */
[----:B------:R-:W-:Y:S01]  /*1ca0*/  IMAD.MOV.U32 R26, RZ, RZ, -0x748574fc ;  /* 0x8b7a8b04ff1a7424 */ /* 0x000fe200078e00ff */
[----:B------:R-:W-:-:S05]  /*1cb0*/  MOV R27, 0x3ed0ee25 ;  /* 0x3ed0ee25001b7802 */ /* 0x000fca0000000f00 */
[----:B------:R-:W-:-:S08]  /*1cc0*/  DMUL R36, R24, R38 ;  /* 0x0000002618247228 */ /* 0x000fd00000000000 */
[----:B------:R-:W-:-:S08]  /*1cd0*/  DFMA R36, R24, R38, R36 ;  /* 0x000000261824722b */ /* 0x000fd00000000024 */
[----:B------:R-:W-:Y:S02]  /*1ce0*/  DMUL R34, R36, R36 ;  /* 0x0000002424227228 */ /* 0x000fe40000000000 */
[----:B------:R-:W-:-:S06]  /*1cf0*/  DADD R30, R24, -R36 ;  /* 0x00000000181e7229 */ /* 0x000fcc0000000824 */
[----:B------:R-:W-:Y:S01]  /*1d00*/  DFMA R26, R34, UR4, R26 ;  /* 0x00000004221a7c2b */ /* 0x000fe2000800001a */
[----:B------:R-:W-:Y:S01]  /*1d10*/  UMOV UR4, 0x9f02676f ;  /* 0x9f02676f00047882 */ /* 0x000fe20000000000 */
[----:B------:R-:W-:Y:S01]  /*1d20*/  UMOV UR5, 0x3ef3b266 ;  /* 0x3ef3b26600057882 */ /* 0x000fe20000000000 */
[----:B------:R-:W-:-:S05]  /*1d30*/  DADD R30, R30, R30 ;  /* 0x000000001e1e7229 */ /* 0x000fca000000001e */
[----:B------:R-:W-:Y:S01]  /*1d40*/  DFMA R32, R34, R26, UR4 ;  /* 0x0000000422207e2b */ /* 0x000fe2000800001a */
[----:B------:R-:W-:Y:S01]  /*1d50*/  UMOV UR4, 0xa9ab0956 ;  /* 0xa9ab095600047882 */ /* 0x000fe20000000000 */
[----:B------:R-:W-:Y:S01]  /*1d60*/  UMOV UR5, 0x3f1745cb ;  /* 0x3f1745cb00057882 */ /* 0x000fe20000000000 */
[----:B------:R-:W-:Y:S02]  /*1d70*/  DFMA R30, R24, -R36, R30 ;  /* 0x80000024181e722b */ /* 0x000fe4000000001e */
[----:B------:R-:W-:-:S03]  /*1d80*/  DFMA R26, R28, UR8, R36 ;  /* 0x000000081c1a7c2b */ /* 0x000fc60008000024 */
[----:B------:R-:W-:Y:S01]  /*1d90*/  DFMA R32, R34, R32, UR4 ;  /* 0x0000000422207e2b */ /* 0x000fe20008000020 */
[----:B------:R-:W-:Y:S01]  /*1da0*/  UMOV UR4, 0x2d1b5154 ;  /* 0x2d1b515400047882 */ /* 0x000fe20000000000 */
[----:B------:R-:W-:Y:S01]  /*1db0*/  UMOV UR5, 0x3f3c71c7 ;  /* 0x3f3c71c700057882 */ /* 0x000fe20000000000 */
[----:B------:R-:W-:-:S05]  /*1dc0*/  DMUL R30, R38, R30 ;  /* 0x0000001e261e7228 */ /* 0x000fca0000000000 */
[----:B------:R-:W-:Y:S01]  /*1dd0*/  DFMA R32, R34, R32, UR4 ;  /* 0x0000000422207e2b */ /* 0x000fe20008000020 */
[----:B------:R-:W-:Y:S01]  /*1de0*/  UMOV UR4, 0x923be72d ;  /* 0x923be72d00047882 */ /* 0x000fe20000000000 */
[----:B------:R-:W-:-:S06]  /*1df0*/  UMOV UR5, 0x3f624924 ;  /* 0x3f62492400057882 */ /* 0x000fcc0000000000 */
        /* <DEDUP_REMOVED lines=8> */
[----:B------:R-:W-:Y:S02]  /*1e80*/  UMOV UR5, 0x3fe62e42 ;  /* 0x3fe62e4200057882 */ /* 0x000fe40000000000 */
[----:B------:R-:W-:Y:S01]  /*1e90*/  DFMA R24, R28, -UR4, R26 ;  /* 0x800000041c187c2b */ /* 0x000fe2000800001a */
[----:B------:R-:W-:Y:S01]  /*1ea0*/  UMOV UR4, 0x3b39803f ;  /* 0x3b39803f00047882 */ /* 0x000fe20000000000 */
[----:B------:R-:W-:Y:S02]  /*1eb0*/  UMOV UR5, 0x3c7abc9e ;  /* 0x3c7abc9e00057882 */ /* 0x000fe40000000000 */
[----:B------:R-:W-:-:S04]  /*1ec0*/  DMUL R32, R34, R32 ;  /* 0x0000002022207228 */ /* 0x000fc80000000000 */
[----:B------:R-:W-:-:S04]  /*1ed0*/  DADD R24, -R36, R24 ;  /* 0x0000000024187229 */ /* 0x000fc80000000118 */
[----:B------:R-:W-:-:S08]  /*1ee0*/  DFMA R30, R36, R32, R30 ;  /* 0x00000020241e722b */ /* 0x000fd0000000001e */
[----:B------:R-:W-:-:S08]  /*1ef0*/  DADD R24, R30, -R24 ;  /* 0x000000001e187229 */ /* 0x000fd00000000818 */
[----:B------:R-:W-:-:S08]  /*1f00*/  DFMA R24, R28, UR4, R24 ;  /* 0x000000041c187c2b */ /* 0x000fd00008000018 */
[----:B------:R-:W-:-:S11]  /*1f10*/  DADD R24, R26, R24 ;  /* 0x000000001a187229 */ /* 0x000fd60000000018 */
.L_x_28:
[----:B------:R-:W-:Y:S05]  /*1f20*/  BSYNC.RECONVERGENT B3 ;  /* 0x0000000000037941 */ /* 0x000fea0003800200 */
.L_x_27:
[----:B-1----:R-:W-:-:S07]  /*1f30*/  DMUL R2, R2, R24 ;  /* 0x0000001802027228 */ /* 0x002fce0000000000 */
[----:B------:R2:W-:Y:S04]  /*1f40*/  REDG.E.ADD.F64.RN.STRONG.GPU desc[UR6][R22.64], R2 ;  /* 0x00000002160079a6 */ /* 0x0005e8000c12ff06 */
.L_x_19:
[----:B------:R-:W-:Y:S05]  /*1f50*/  BSYNC.RECONVERGENT B2 ;  /* 0x0000000000027941 */ /* 0x000fea0003800200 */
.L_x_16:
[C---:B------:R-:W-:Y:S01]  /*1f60*/  IADD3 R45, PT, PT, R8.reuse, R45, RZ ;  /* 0x0000002d082d7210 */ /* 0x040fe20007ffe0ff */
[C---:B------:R-:W-:Y:S02]  /*1f70*/  IMAD R43, R8.reuse, 0x8, R43 ;  /* 0x00000008082b7824 */ /* 0x040fe400078e022b */
[----:B------:R-:W-:Y:S01]  /*1f80*/  IMAD R15, R8, 0x2, R15 ;  /* 0x00000002080f7824 */ /* 0x000fe200078e020f */
[----:B------:R-:W-:-:S13]  /*1f90*/  ISETP.GE.U32.AND P0, PT, R45, 0x7, PT ;  /* 0x000000072d00780c */ /* 0x000fda0003f06070 */
[----:B------:R-:W-:Y:S05]  /*1fa0*/  @!P0 BRA `(.L_x_29) ;  /* 0xfffffff4002c8947 */ /* 0x000fea000383ffff */
.L_x_15:
[----:B------:R-:W-:Y:S05]  /*1fb0*/  BSYNC B1 ;  /* 0x0000000000017941 */ /* 0x000fea0003800000 */
.L_x_14:
[----:B------:R-:W-:-:S05]  /*1fc0*/  IMAD.IADD R13, R6, 0x1, R13 ;  /* 0x00000001060d7824 */ /* 0x000fca00078e020d */
[----:B------:R-:W-:-:S13]  /*1fd0*/  ISETP.GE.U32.AND P0, PT, R13, 0xa, PT ;  /* 0x0000000a0d00780c */ /* 0x000fda0003f06070 */
[----:B------:R-:W-:Y:S05]  /*1fe0*/  @!P0 BRA `(.L_x_30) ;  /* 0xfffffff0007c8947 */ /* 0x000fea000383ffff */
.L_x_13:
[----:B------:R-:W-:Y:S05]  /*1ff0*/  BSYNC B0 ;  /* 0x0000000000007941 */ /* 0x000fea0003800000 */
.L_x_12:
[----:B------:R-:W-:-:S04]  /*2000*/  IADD3 R4, PT, PT, R9, R4, RZ ;  /* 0x0000000409047210 */ /* 0x000fc80007ffe0ff */
[----:B------:R-:W-:-:S13]  /*2010*/  ISETP.GE.AND P0, PT, R4, 0x6, PT ;  /* 0x000000060400780c */ /* 0x000fda0003f06270 */
[----:B------:R-:W-:Y:S05]  /*2020*/  @!P0 BRA `(.L_x_31) ;  /* 0xfffffff000488947 */ /* 0x000fea000383ffff */
[----:B------:R-:W-:Y:S05]  /*2030*/  EXIT ;  /* 0x000000000000794d */ /* 0x000fea0003800000 */
        .weak           $__internal_0_$__cuda_sm20_div_rn_f64_full
        .type           $__internal_0_$__cuda_sm20_div_rn_f64_full,@function
        .size           $__internal_0_$__cuda_sm20_div_rn_f64_full,($_Z4execIdLi6ELi10ELi7EEvPT_$__internal_accurate_pow - $__internal_0_$__cuda_sm20_div_rn_f64_full)
$__internal_0_$__cuda_sm20_div_rn_f64_full:
[----:B------:R-:W-:Y:S01]  /*2040*/  IMAD.MOV.U32 R27, RZ, RZ, 0x3ff80000 ;  /* 0x3ff80000ff1b7424 */ /* 0x000fe200078e00ff */
[----:B------:R-:W-:Y:S01]  /*2050*/  MOV R2, R28 ;  /* 0x0000001c00027202 */ /* 0x000fe20000000f00 */
[----:B------:R-:W-:Y:S01]  /*2060*/  IMAD.MOV.U32 R26, RZ, RZ, 0x0 ;  /* 0x00000000ff1a7424 */ /* 0x000fe200078e00ff */
[----:B------:R-:W-:Y:S01]  /*2070*/  BSSY.RECONVERGENT B4, `(.L_x_32) ;  /* 0x000004a000047945 */ /* 0x000fe20003800200 */
[----:B------:R-:W0:Y:S01]  /*2080*/  MUFU.RCP64H R31, R27 ;  /* 0x0000001b001f7308 */ /* 0x000e220000001800 */
[----:B------:R-:W-:Y:S02]  /*2090*/  IMAD.MOV.U32 R30, RZ, RZ, 0x1 ;  /* 0x00000001ff1e7424 */ /* 0x000fe400078e00ff */
[----:B------:R-:W-:Y:S02]  /*20a0*/  IMAD.MOV.U32 R3, RZ, RZ, R29 ;  /* 0x000000ffff037224 */ /* 0x000fe400078e001d */
[----:B------:R-:W-:Y:S02]  /*20b0*/  IMAD.MOV.U32 R37, RZ, RZ, 0x1ca00000 ;  /* 0x1ca00000ff257424 */ /* 0x000fe400078e00ff */
[----:B------:R-:W-:Y:S01]  /*20c0*/  IMAD.MOV.U32 R34, RZ, RZ, R2 ;  /* 0x000000ffff227224 */ /* 0x000fe200078e0002 */
[C---:B------:R-:W-:Y:S01]  /*20d0*/  FSETP.GEU.AND P1, PT, |R3|.reuse, 1.469367938527859385e-39, PT ;  /* 0x001000000300780b */ /* 0x040fe20003f2e200 */
[----:B------:R-:W-:Y:S01]  /*20e0*/  IMAD.MOV.U32 R39, RZ, RZ, 0x40000000 ;  /* 0x40000000ff277424 */ /* 0x000fe200078e00ff */
[----:B------:R-:W-:-:S04]  /*20f0*/  LOP3.LUT R36, R3, 0x7ff00000, RZ, 0xc0, !PT ;  /* 0x7ff0000003247812 */ /* 0x000fc800078ec0ff */
[----:B------:R-:W-:Y:S01]  /*2100*/  ISETP.GE.U32.AND P0, PT, R36, 0x40000000, PT ;  /* 0x400000002400780c */ /* 0x000fe20003f06070 */
[----:B------:R-:W-:Y:S01]  /*2110*/  IMAD.MOV.U32 R38, RZ, RZ, R36 ;  /* 0x000000ffff267224 */ /* 0x000fe200078e0024 */
[----:B------:R-:W-:Y:S01]  /*2120*/  IADD3 R41, PT, PT, R39, -0x1, RZ ;  /* 0xffffffff27297810 */ /* 0x000fe20007ffe0ff */
[----:B0-----:R-:W-:Y:S01]  /*2130*/  DFMA R32, R30, -R26, 1 ;  /* 0x3ff000001e20742b */ /* 0x001fe2000000081a */
[----:B------:R-:W-:-:S04]  /*2140*/  SEL R37, R37, 0x63400000, !P0 ;  /* 0x6340000025257807 */ /* 0x000fc80004000000 */
[----:B------:R-:W-:-:S03]  /*2150*/  LOP3.LUT R35, R37, 0x800fffff, R3, 0xf8, !PT ;  /* 0x800fffff25237812 */ /* 0x000fc600078ef803 */
[----:B------:R-:W-:-:S08]  /*2160*/  DFMA R28, R32, R32, R32 ;  /* 0x00000020201c722b */ /* 0x000fd00000000020 */
[----:B------:R-:W-:Y:S01]  /*2170*/  DFMA R28, R30, R28, R30 ;  /* 0x0000001c1e1c722b */ /* 0x000fe2000000001e */
[----:B------:R-:W-:-:S04]  /*2180*/  @!P1 LOP3.LUT R30, R37, 0x80000000, R3, 0xf8, !PT ;  /* 0x80000000251e9812 */ /* 0x000fc800078ef803 */
[----:B------:R-:W-:Y:S02]  /*2190*/  @!P1 LOP3.LUT R31, R30, 0x100000, RZ, 0xfc, !PT ;  /* 0x001000001e1f9812 */ /* 0x000fe400078efcff */
[----:B------:R-:W-:Y:S01]  /*21a0*/  @!P1 MOV R30, RZ ;  /* 0x000000ff001e9202 */ /* 0x000fe20000000f00 */
[----:B------:R-:W-:-:S05]  /*21b0*/  DFMA R32, R28, -R26, 1 ;  /* 0x3ff000001c20742b */ /* 0x000fca000000081a */
[----:B------:R-:W-:-:S03]  /*21c0*/  @!P1 DFMA R34, R34, 2, -R30 ;  /* 0x400000002222982b */ /* 0x000fc6000000081e */
[----:B------:R-:W-:-:S07]  /*21d0*/  DFMA R32, R28, R32, R28 ;  /* 0x000000201c20722b */ /* 0x000fce000000001c */
[----:B------:R-:W-:Y:S01]  /*21e0*/  @!P1 LOP3.LUT R38, R35, 0x7ff00000, RZ, 0xc0, !PT ;  /* 0x7ff0000023269812 */ /* 0x000fe200078ec0ff */
[----:B------:R-:W-:-:S04]  /*21f0*/  DMUL R30, R32, R34 ;  /* 0x00000022201e7228 */ /* 0x000fc80000000000 */
[----:B------:R-:W-:-:S04]  /*2200*/  VIADD R40, R38, 0xffffffff ;  /* 0xffffffff26287836 */ /* 0x000fc80000000000 */
[----:B------:R-:W-:Y:S01]  /*2210*/  DFMA R28, R30, -R26, R34 ;  /* 0x8000001a1e1c722b */ /* 0x000fe20000000022 */
[----:B------:R-:W-:-:S04]  /*2220*/  ISETP.GT.U32.AND P0, PT, R40, 0x7feffffe, PT ;  /* 0x7feffffe2800780c */ /* 0x000fc80003f04070 */
[----:B------:R-:W-:-:S03]  /*2230*/  ISETP.GT.U32.OR P0, PT, R41, 0x7feffffe, P0 ;  /* 0x7feffffe2900780c */ /* 0x000fc60000704470 */
[----:B------:R-:W-:-:S10]  /*2240*/  DFMA R28, R32, R28, R30 ;  /* 0x0000001c201c722b */ /* 0x000fd4000000001e */
[----:B------:R-:W-:Y:S05]  /*2250*/  @P0 BRA `(.L_x_33) ;  /* 0x0000000000680947 */ /* 0x000fea0003800000 */
[----:B------:R-:W-:Y:S01]  /*2260*/  IMAD.MOV.U32 R3, RZ, RZ, 0x40000000 ;  /* 0x40000000ff037424 */ /* 0x000fe200078e00ff */
[----:B------:R-:W-:-:S04]  /*2270*/  MOV R2, RZ ;  /* 0x000000ff00027202 */ /* 0x000fc80000000f00 */
[----:B------:R-:W-:-:S04]  /*2280*/  VIADDMNMX R36, R36, -R3, 0xb9600000, !PT ;  /* 0xb960000024247446 */ /* 0x000fc80007800903 */
[----:B------:R-:W-:-:S05]  /*2290*/  VIMNMX R36, PT, PT, R36, 0x46a00000, PT ;  /* 0x46a0000024247848 */ /* 0x000fca0003fe0100 */
[----:B------:R-:W-:-:S04]  /*22a0*/  IMAD.IADD R36, R36, 0x1, -R37 ;  /* 0x0000000124247824 */ /* 0x000fc800078e0a25 */
[----:B------:R-:W-:-:S06]  /*22b0*/  VIADD R3, R36, 0x7fe00000 ;  /* 0x7fe0000024037836 */ /* 0x000fcc0000000000 */
[----:B------:R-:W-:-:S10]  /*22c0*/  DMUL R30, R28, R2 ;  /* 0x000000021c1e7228 */ /* 0x000fd40000000000 */
[----:B------:R-:W-:-:S13]  /*22d0*/  FSETP.GTU.AND P0, PT, |R31|, 1.469367938527859385e-39, PT ;  /* 0x001000001f00780b */ /* 0x000fda0003f0c200 */
[----:B------:R-:W-:Y:S05]  /*22e0*/  @P0 BRA `(.L_x_34) ;  /* 0x0000000000880947 */ /* 0x000fea0003800000 */
[----:B------:R-:W-:-:S06]  /*22f0*/  DFMA R26, R28, -R26, R34 ;  /* 0x8000001a1c1a722b */ /* 0x000fcc0000000022 */
[----:B------:R-:W-:-:S04]  /*2300*/  IMAD.MOV.U32 R26, RZ, RZ, RZ ;  /* 0x000000ffff1a7224 */ /* 0x000fc800078e00ff */
[C---:B------:R-:W-:Y:S02]  /*2310*/  FSETP.NEU.AND P0, PT, R27.reuse, RZ, PT ;  /* 0x000000ff1b00720b */ /* 0x040fe40003f0d000 */
[----:B------:R-:W-:-:S04]  /*2320*/  LOP3.LUT R2, R27, 0x40080000, RZ, 0x3c, !PT ;  /* 0x400800001b027812 */ /* 0x000fc800078e3cff */
[----:B------:R-:W-:-:S04]  /*2330*/  LOP3.LUT R33, R2, 0x80000000, RZ, 0xc0, !PT ;  /* 0x8000000002217812 */ /* 0x000fc800078ec0ff */
[----:B------:R-:W-:-:S03]  /*2340*/  LOP3.LUT R27, R33, R3, RZ, 0xfc, !PT ;  /* 0x00000003211b7212 */ /* 0x000fc600078efcff */
[----:B------:R-:W-:Y:S05]  /*2350*/  @!P0 BRA `(.L_x_34) ;  /* 0x00000000006c8947 */ /* 0x000fea0003800000 */
[----:B------:R-:W-:Y:S01]  /*2360*/  IMAD.MOV R3, RZ, RZ, -R36 ;  /* 0x000000ffff037224 */ /* 0x000fe200078e0a24 */
[----:B------:R-:W-:Y:S01]  /*2370*/  DMUL.RP R26, R28, R26 ;  /* 0x0000001a1c1a7228 */ /* 0x000fe20000008000 */
[----:B------:R-:W-:-:S06]  /*2380*/  IMAD.MOV.U32 R2, RZ, RZ, RZ ;  /* 0x000000ffff027224 */ /* 0x000fcc00078e00ff */
[----:B------:R-:W-:-:S03]  /*2390*/  DFMA R2, R30, -R2, R28 ;  /* 0x800000021e02722b */ /* 0x000fc6000000001c */
[----:B------:R-:W-:-:S03]  /*23a0*/  LOP3.LUT R33, R27, R33, RZ, 0x3c, !PT ;  /* 0x000000211b217212 */ /* 0x000fc600078e3cff */
[----:B------:R-:W-:-:S04]  /*23b0*/  IADD3 R2, PT, PT, -R36, -0x43300000, RZ ;  /* 0xbcd0000024027810 */ /* 0x000fc80007ffe1ff */
[----:B------:R-:W-:-:S04]  /*23c0*/  FSETP.NEU.AND P0, PT, |R3|, R2, PT ;  /* 0x000000020300720b */ /* 0x000fc80003f0d200 */
[----:B------:R-:W-:Y:S02]  /*23d0*/  FSEL R30, R26, R30, !P0 ;  /* 0x0000001e1a1e7208 */ /* 0x000fe40004000000 */
[----:B------:R-:W-:Y:S01]  /*23e0*/  FSEL R31, R33, R31, !P0 ;  /* 0x0000001f211f7208 */ /* 0x000fe20004000000 */
[----:B------:R-:W-:Y:S06]  /*23f0*/  BRA `(.L_x_34) ;  /* 0x0000000000447947 */ /* 0x000fec0003800000 */
.L_x_33:
[----:B------:R-:W-:-:S14]  /*2400*/  DSETP.NAN.AND P0, PT, R2, R2, PT ;  /* 0x000000020200722a */ /* 0x000fdc0003f08000 */
[----:B------:R-:W-:Y:S05]  /*2410*/  @P0 BRA `(.L_x_35) ;  /* 0x0000000000340947 */ /* 0x000fea0003800000 */
[----:B------:R-:W-:Y:S01]  /*2420*/  ISETP.NE.AND P0, PT, R38, R39, PT ;  /* 0x000000272600720c */ /* 0x000fe20003f05270 */
[----:B------:R-:W-:Y:S01]  /*2430*/  IMAD.MOV.U32 R31, RZ, RZ, -0x80000 ;  /* 0xfff80000ff1f7424 */ /* 0x000fe200078e00ff */
[----:B------:R-:W-:-:S11]  /*2440*/  MOV R30, 0x0 ;  /* 0x00000000001e7802 */ /* 0x000fd60000000f00 */
[----:B------:R-:W-:Y:S05]  /*2450*/  @!P0 BRA `(.L_x_34) ;  /* 0x00000000002c8947 */ /* 0x000fea0003800000 */
[----:B------:R-:W-:Y:S02]  /*2460*/  ISETP.NE.AND P0, PT, R38, 0x7ff00000, PT ;  /* 0x7ff000002600780c */ /* 0x000fe40003f05270 */
[----:B------:R-:W-:Y:S02]  /*2470*/  LOP3.LUT R2, R3, 0x40080000, RZ, 0x3c, !PT ;  /* 0x4008000003027812 */ /* 0x000fe400078e3cff */
[----:B------:R-:W-:Y:S02]  /*2480*/  ISETP.EQ.OR P0, PT, R39, RZ, !P0 ;  /* 0x000000ff2700720c */ /* 0x000fe40004702670 */
[----:B------:R-:W-:-:S11]  /*2490*/  LOP3.LUT R31, R2, 0x80000000, RZ, 0xc0, !PT ;  /* 0x80000000021f7812 */ /* 0x000fd600078ec0ff */
[----:B------:R-:W-:Y:S01]  /*24a0*/  @P0 LOP3.LUT R2, R31, 0x7ff00000, RZ, 0xfc, !PT ;  /* 0x7ff000001f020812 */ /* 0x000fe200078efcff */
[----:B------:R-:W-:Y:S02]  /*24b0*/  @!P0 IMAD.MOV.U32 R30, RZ, RZ, RZ ;  /* 0x000000ffff1e8224 */ /* 0x000fe400078e00ff */
[----:B------:R-:W-:Y:S01]  /*24c0*/  @P0 IMAD.MOV.U32 R30, RZ, RZ, RZ ;  /* 0x000000ffff1e0224 */ /* 0x000fe200078e00ff */
[----:B------:R-:W-:Y:S01]  /*24d0*/  @P0 MOV R31, R2 ;  /* 0x00000002001f0202 */ /* 0x000fe20000000f00 */
[----:B------:R-:W-:Y:S06]  /*24e0*/  BRA `(.L_x_34) ;  /* 0x0000000000087947 */ /* 0x000fec0003800000 */
.L_x_35:
[----:B------:R-:W-:Y:S01]  /*24f0*/  LOP3.LUT R31, R3, 0x80000, RZ, 0xfc, !PT ;  /* 0x00080000031f7812 */ /* 0x000fe200078efcff */
[----:B------:R-:W-:-:S07]  /*2500*/  IMAD.MOV.U32 R30, RZ, RZ, R2 ;  /* 0x000000ffff1e7224 */ /* 0x000fce00078e0002 */
.L_x_34:
[----:B------:R-:W-:Y:S05]  /*2510*/  BSYNC.RECONVERGENT B4 ;  /* 0x0000000000047941 */ /* 0x000fea0003800200 */
.L_x_32:
[----:B------:R-:W-:Y:S02]  /*2520*/  IMAD.MOV.U32 R2, RZ, RZ, R0 ;  /* 0x000000ffff027224 */ /* 0x000fe400078e0000 */
[----:B------:R-:W-:-:S04]  /*2530*/  IMAD.MOV.U32 R3, RZ, RZ, 0x0 ;  /* 0x00000000ff037424 */ /* 0x000fc800078e00ff */
[----:B------:R-:W-:Y:S05]  /*2540*/  RET.REL.NODEC R2 `(_Z4execIdLi6ELi10ELi7EEvPT_) ;  /* 0xffffffd802ac7950 */ /* 0x000fea0003c3ffff */
        .type           $_Z4execIdLi6ELi10ELi7EEvPT_$__internal_accurate_pow,@function
        .size           $_Z4execIdLi6ELi10ELi7EEvPT_$__internal_accurate_pow,(.L_x_39 - $_Z4execIdLi6ELi10ELi7EEvPT_$__internal_accurate_pow)
$_Z4execIdLi6ELi10ELi7EEvPT_$__internal_accurate_pow:
[----:B------:R-:W-:Y:S01]  /*2550*/  ISETP.GT.U32.AND P0, PT, R53, 0xfffff, PT ;  /* 0x000fffff3500780c */ /* 0x000fe20003f04070 */
[----:B------:R-:W-:Y:S01]  /*2560*/  IMAD.MOV.U32 R28, RZ, RZ, R52 ;  /* 0x000000ffff1c7224 */ /* 0x000fe200078e0034 */
[----:B------:R-:W-:Y:S01]  /*2570*/  MOV R26, R53 ;  /* 0x00000035001a7202 */ /* 0x000fe20000000f00 */
[----:B------:R-:W-:Y:S01]  /*2580*/  IMAD.MOV.U32 R30, RZ, RZ, 0x41ad3b5a ;  /* 0x41ad3b5aff1e7424 */ /* 0x000fe200078e00ff */
[----:B------:R-:W-:Y:S01]  /*2590*/  MOV R31, 0x3ed0f5d2 ;  /* 0x3ed0f5d2001f7802 */ /* 0x000fe20000000f00 */
[----:B------:R-:W-:Y:S01]  /*25a0*/  UMOV UR4, 0x7d2cafe2 ;  /* 0x7d2cafe200047882 */ /* 0x000fe20000000000 */
[----:B------:R-:W-:Y:S01]  /*25b0*/  UMOV UR5, 0x3eb0f5ff ;  /* 0x3eb0f5ff00057882 */ /* 0x000fe20000000000 */
[----:B------:R-:W-:Y:S01]  /*25c0*/  SHF.R.U32.HI R48, RZ, 0x14, R53 ;  /* 0x00000014ff307819 */ /* 0x000fe20000011635 */
[----:B------:R-:W-:Y:S01]  /*25d0*/  UMOV UR8, 0x3b39803f ;  /* 0x3b39803f00087882 */ /* 0x000fe20000000000 */
[----:B------:R-:W-:-:S04]  /*25e0*/  UMOV UR9, 0x3c7abc9e ;  /* 0x3c7abc9e00097882 */ /* 0x000fc80000000000 */
[----:B------:R-:W-:-:S10]  /*25f0*/  @!P0 DMUL R36, R52, 1.80143985094819840000e+16 ;  /* 0x4350000034248828 */ /* 0x000fd40000000000 */
[----:B------:R-:W-:Y:S01]  /*2600*/  @!P0 IMAD.MOV.U32 R26, RZ, RZ, R37 ;  /* 0x000000ffff1a8224 */ /* 0x000fe200078e0025 */
[----:B------:R-:W-:Y:S01]  /*2610*/  @!P0 LEA.HI R48, R37, 0xffffffca, RZ, 0xc ;  /* 0xffffffca25308811 */ /* 0x000fe200078f60ff */
[----:B------:R-:W-:-:S03]  /*2620*/  @!P0 IMAD.MOV.U32 R28, RZ, RZ, R36 ;  /* 0x000000ffff1c8224 */ /* 0x000fc600078e0024 */
[----:B------:R-:W-:-:S04]  /*2630*/  LOP3.LUT R26, R26, 0x800fffff, RZ, 0xc0, !PT ;  /* 0x800fffff1a1a7812 */ /* 0x000fc800078ec0ff */
[----:B------:R-:W-:Y:S01]  /*2640*/  LOP3.LUT R29, R26, 0x3ff00000, RZ, 0xfc, !PT ;  /* 0x3ff000001a1d7812 */ /* 0x000fe200078efcff */
[----:B------:R-:W-:-:S03]  /*2650*/  IMAD.MOV.U32 R26, RZ, RZ, RZ ;  /* 0x000000ffff1a7224 */ /* 0x000fc600078e00ff */
[----:B------:R-:W-:-:S13]  /*2660*/  ISETP.GE.U32.AND P2, PT, R29, 0x3ff6a09f, PT ;  /* 0x3ff6a09f1d00780c */ /* 0x000fda0003f46070 */
[----:B------:R-:W-:-:S05]  /*2670*/  @P2 IADD3 R27, PT, PT, R29, -0x100000, RZ ;  /* 0xfff000001d1b2810 */ /* 0x000fca0007ffe0ff */
[----:B------:R-:W-:-:S06]  /*2680*/  @P2 IMAD.MOV.U32 R29, RZ, RZ, R27 ;  /* 0x000000ffff1d2224 */ /* 0x000fcc00078e001b */
[C---:B------:R-:W-:Y:S02]  /*2690*/  DADD R34, R28.reuse, 1 ;  /* 0x3ff000001c227429 */ /* 0x040fe40000000000 */
[----:B------:R-:W-:-:S04]  /*26a0*/  DADD R28, R28, -1 ;  /* 0xbff000001c1c7429 */ /* 0x000fc80000000000 */
[----:B------:R-:W0:Y:S02]  /*26b0*/  MUFU.RCP64H R27, R35 ;  /* 0x00000023001b7308 */ /* 0x000e240000001800 */
[----:B0-----:R-:W-:-:S08]  /*26c0*/  DFMA R32, -R34, R26, 1 ;  /* 0x3ff000002220742b */ /* 0x001fd0000000011a */
[----:B------:R-:W-:-:S08]  /*26d0*/  DFMA R32, R32, R32, R32 ;  /* 0x000000202020722b */ /* 0x000fd00000000020 */
[----:B------:R-:W-:-:S08]  /*26e0*/  DFMA R32, R26, R32, R26 ;  /* 0x000000201a20722b */ /* 0x000fd0000000001a */
[----:B------:R-:W-:-:S08]  /*26f0*/  DMUL R26, R28, R32 ;  /* 0x000000201c1a7228 */ /* 0x000fd00000000000 */
[----:B------:R-:W-:-:S08]  /*2700*/  DFMA R26, R28, R32, R26 ;  /* 0x000000201c1a722b */ /* 0x000fd0000000001a */
[----:B------:R-:W-:-:S08]  /*2710*/  DMUL R40, R26, R26 ;  /* 0x0000001a1a287228 */ /* 0x000fd00000000000 */
[----:B------:R-:W-:Y:S01]  /*2720*/  DFMA R30, R40, UR4, R30 ;  /* 0x00000004281e7c2b */ /* 0x000fe2000800001e */
[----:B------:R-:W-:Y:S01]  /*2730*/  UMOV UR4, 0x75488a3f ;  /* 0x75488a3f00047882 */ /* 0x000fe20000000000 */
[----:B------:R-:W-:-:S06]  /*2740*/  UMOV UR5, 0x3ef3b20a ;  /* 0x3ef3b20a00057882 */ /* 0x000fcc0000000000 */
[----:B------:R-:W-:Y:S01]  /*2750*/  DFMA R34, R40, R30, UR4 ;  /* 0x0000000428227e2b */ /* 0x000fe2000800001e */
[----:B------:R-:W-:Y:S01]  /*2760*/  UMOV UR4, 0xe4faecd5 ;  /* 0xe4faecd500047882 */ /* 0x000fe20000000000 */
[----:B------:R-:W-:Y:S01]  /*2770*/  UMOV UR5, 0x3f1745cd ;  /* 0x3f1745cd00057882 */ /* 0x000fe20000000000 */
[----:B------:R-:W-:-:S05]  /*2780*/  DADD R30, R28, -R26 ;  /* 0x000000001c1e7229 */ /* 0x000fca000000081a */
[----:B------:R-:W-:Y:S01]  /*2790*/  DFMA R34, R40, R34, UR4 ;  /* 0x0000000428227e2b */ /* 0x000fe20008000022 */
[----:B------:R-:W-:Y:S01]  /*27a0*/  UMOV UR4, 0x258a578b ;  /* 0x258a578b00047882 */ /* 0x000fe20000000000 */
[----:B------:R-:W-:Y:S01]  /*27b0*/  UMOV UR5, 0x3f3c71c7 ;  /* 0x3f3c71c700057882 */ /* 0x000fe20000000000 */
[----:B------:R-:W-:-:S05]  /*27c0*/  DADD R30, R30, R30 ;  /* 0x000000001e1e7229 */ /* 0x000fca000000001e */
[----:B------:R-:W-:Y:S01]  /*27d0*/  DFMA R34, R40, R34, UR4 ;  /* 0x0000000428227e2b */ /* 0x000fe20008000022 */
[----:B------:R-:W-:Y:S01]  /*27e0*/  UMOV UR4, 0x9242b910 ;  /* 0x9242b91000047882 */ /* 0x000fe20000000000 */
[----:B------:R-:W-:Y:S01]  /*27f0*/  UMOV UR5, 0x3f624924 ;  /* 0x3f62492400057882 */ /* 0x000fe20000000000 */
[----:B------:R-:W-:-:S05]  /*2800*/  DFMA R30, R28, -R26, R30 ;  /* 0x8000001a1c1e722b */ /* 0x000fca000000001e */
[----:B------:R-:W-:Y:S01]  /*2810*/  DFMA R34, R40, R34, UR4 ;  /* 0x0000000428227e2b */ /* 0x000fe20008000022 */
[----:B------:R-:W-:Y:S01]  /*2820*/  UMOV UR4, 0x99999dfb ;  /* 0x99999dfb00047882 */ /* 0x000fe20000000000 */
[----:B------:R-:W-:Y:S01]  /*2830*/  UMOV UR5, 0x3f899999 ;  /* 0x3f89999900057882 */ /* 0x000fe20000000000 */
[----:B------:R-:W-:Y:S02]  /*2840*/  DMUL R30, R32, R30 ;  /* 0x0000001e201e7228 */ /* 0x000fe40000000000 */
[----:B------:R-:W-:-:S03]  /*2850*/  DMUL R32, R26, R26 ;  /* 0x0000001a1a207228 */ /* 0x000fc60000000000 */
[----:B------:R-:W-:Y:S01]  /*2860*/  DFMA R34, R40, R34, UR4 ;  /* 0x0000000428227e2b */ /* 0x000fe20008000022 */
[----:B------:R-:W-:Y:S01]  /*2870*/  UMOV UR4, 0x55555555 ;  /* 0x5555555500047882 */ /* 0x000fe20000000000 */
[----:B------:R-:W-:-:S03]  /*2880*/  UMOV UR5, 0x3fb55555 ;  /* 0x3fb5555500057882 */ /* 0x000fc60000000000 */
[----:B------:R-:W-:-:S03]  /*2890*/  DMUL R36, R26, R32 ;  /* 0x000000201a247228 */ /* 0x000fc60000000000 */
[----:B------:R-:W-:-:S08]  /*28a0*/  DFMA R28, R40, R34, UR4 ;  /* 0x00000004281c7e2b */ /* 0x000fd00008000022 */
[----:B------:R-:W-:Y:S01]  /*28b0*/  DADD R38, -R28, UR4 ;  /* 0x000000041c267e29 */ /* 0x000fe20008000100 */
[----:B------:R-:W-:Y:S01]  /*28c0*/  UMOV UR4, 0xb9e7b0 ;  /* 0x00b9e7b000047882 */ /* 0x000fe20000000000 */
[----:B------:R-:W-:-:S06]  /*28d0*/  UMOV UR5, 0x3c46a4cb ;  /* 0x3c46a4cb00057882 */ /* 0x000fcc0000000000 */
[----:B------:R-:W-:Y:S02]  /*28e0*/  DFMA R38, R40, R34, R38 ;  /* 0x000000222826722b */ /* 0x000fe40000000026 */
[----:B------:R-:W-:Y:S01]  /*28f0*/  DFMA R40, R26, R26, -R32 ;  /* 0x0000001a1a28722b */ /* 0x000fe20000000820 */
[----:B------:R-:W-:Y:S02]  /*2900*/  VIADD R35, R31, 0x100000 ;  /* 0x001000001f237836 */ /* 0x000fe40000000000 */
[----:B------:R-:W-:-:S03]  /*2910*/  IMAD.MOV.U32 R34, RZ, RZ, R30 ;  /* 0x000000ffff227224 */ /* 0x000fc600078e001e */
[----:B------:R-:W-:Y:S01]  /*2920*/  DADD R38, R38, -UR4 ;  /* 0x8000000426267e29 */ /* 0x000fe20008000000 */
[----:B------:R-:W-:Y:S01]  /*2930*/  UMOV UR4, 0x80000000 ;  /* 0x8000000000047882 */ /* 0x000fe20000000000 */
[----:B------:R-:W-:Y:S01]  /*2940*/  UMOV UR5, 0x43300000 ;  /* 0x4330000000057882 */ /* 0x000fe20000000000 */
[C---:B------:R-:W-:Y:S02]  /*2950*/  DFMA R34, R26.reuse, R34, R40 ;  /* 0x000000221a22722b */ /* 0x040fe40000000028 */
[----:B------:R-:W-:-:S08]  /*2960*/  DFMA R40, R26, R32, -R36 ;  /* 0x000000201a28722b */ /* 0x000fd00000000824 */
[----:B------:R-:W-:Y:S02]  /*2970*/  DFMA R40, R30, R32, R40 ;  /* 0x000000201e28722b */ /* 0x000fe40000000028 */
[----:B------:R-:W-:-:S06]  /*2980*/  DADD R32, R28, R38 ;  /* 0x000000001c207229 */ /* 0x000fcc0000000026 */
[----:B------:R-:W-:Y:S02]  /*2990*/  DFMA R34, R26, R34, R40 ;  /* 0x000000221a22722b */ /* 0x000fe40000000028 */
[----:B------:R-:W-:Y:S02]  /*29a0*/  DADD R40, R28, -R32 ;  /* 0x000000001c287229 */ /* 0x000fe40000000820 */
[----:B------:R-:W-:-:S06]  /*29b0*/  DMUL R28, R32, R36 ;  /* 0x00000024201c7228 */ /* 0x000fcc0000000000 */
[----:B------:R-:W-:Y:S02]  /*29c0*/  DADD R40, R38, R40 ;  /* 0x0000000026287229 */ /* 0x000fe40000000028 */
[----:B------:R-:W-:-:S08]  /*29d0*/  DFMA R38, R32, R36, -R28 ;  /* 0x000000242026722b */ /* 0x000fd0000000081c */
[----:B------:R-:W-:-:S08]  /*29e0*/  DFMA R34, R32, R34, R38 ;  /* 0x000000222022722b */ /* 0x000fd00000000026 */
[----:B------:R-:W-:-:S08]  /*29f0*/  DFMA R40, R40, R36, R34 ;  /* 0x000000242828722b */ /* 0x000fd00000000022 */
[----:B------:R-:W-:-:S08]  /*2a00*/  DADD R34, R28, R40 ;  /* 0x000000001c227229 */ /* 0x000fd00000000028 */
[--C-:B------:R-:W-:Y:S02]  /*2a10*/  DADD R32, R26, R34.reuse ;  /* 0x000000001a207229 */ /* 0x100fe40000000022 */
[----:B------:R-:W-:-:S06]  /*2a20*/  DADD R28, R28, -R34 ;  /* 0x000000001c1c7229 */ /* 0x000fcc0000000822 */
[----:B------:R-:W-:Y:S02]  /*2a30*/  DADD R26, R26, -R32 ;  /* 0x000000001a1a7229 */ /* 0x000fe40000000820 */
[----:B------:R-:W-:-:S06]  /*2a40*/  DADD R28, R40, R28 ;  /* 0x00000000281c7229 */ /* 0x000fcc000000001c */
[----:B------:R-:W-:-:S08]  /*2a50*/  DADD R26, R34, R26 ;  /* 0x00000000221a7229 */ /* 0x000fd0000000001a */
[----:B------:R-:W-:Y:S01]  /*2a60*/  DADD R26, R28, R26 ;  /* 0x000000001c1a7229 */ /* 0x000fe2000000001a */
[C---:B------:R-:W-:Y:S01]  /*2a70*/  VIADD R28, R48.reuse, 0xfffffc01 ;  /* 0xfffffc01301c7836 */ /* 0x040fe20000000000 */
[----:B------:R-:W-:Y:S01]  /*2a80*/  @P2 IADD3 R28, PT, PT, R48, -0x3fe, RZ ;  /* 0xfffffc02301c2810 */ /* 0x000fe20007ffe0ff */
[----:B------:R-:W-:-:S03]  /*2a90*/  IMAD.MOV.U32 R29, RZ, RZ, 0x43300000 ;  /* 0x43300000ff1d7424 */ /* 0x000fc600078e00ff */
[----:B------:R-:W-:Y:S02]  /*2aa0*/  LOP3.LUT R28, R28, 0x80000000, RZ, 0x3c, !PT ;  /* 0x800000001c1c7812 */ /* 0x000fe400078e3cff */
[----:B------:R-:W-:-:S04]  /*2ab0*/  DADD R34, R30, R26 ;  /* 0x000000001e227229 */ /* 0x000fc8000000001a */
[----:B------:R-:W-:Y:S01]  /*2ac0*/  DADD R28, R28, -UR4 ;  /* 0x800000041c1c7e29 */ /* 0x000fe20008000000 */
[----:B------:R-:W-:Y:S01]  /*2ad0*/  UMOV UR4, 0xfefa39ef ;  /* 0xfefa39ef00047882 */ /* 0x000fe20000000000 */
[----:B------:R-:W-:Y:S02]  /*2ae0*/  UMOV UR5, 0x3fe62e42 ;  /* 0x3fe62e4200057882 */ /* 0x000fe40000000000 */
[----:B------:R-:W-:-:S08]  /*2af0*/  DADD R30, R32, R34 ;  /* 0x00000000201e7229 */ /* 0x000fd00000000022 */
[--C-:B------:R-:W-:Y:S02]  /*2b00*/  DFMA R26, R28, UR4, R30.reuse ;  /* 0x000000041c1a7c2b */ /* 0x100fe4000800001e */
[----:B------:R-:W-:-:S06]  /*2b10*/  DADD R36, R32, -R30 ;  /* 0x0000000020247229 */ /* 0x000fcc000000081e */
[----:B------:R-:W-:Y:S02]  /*2b20*/  DFMA R32, R28, -UR4, R26 ;  /* 0x800000041c207c2b */ /* 0x000fe4000800001a */
[----:B------:R-:W-:Y:S01]  /*2b30*/  DADD R36, R34, R36 ;  /* 0x0000000022247229 */ /* 0x000fe20000000024 */
[----:B------:R-:W-:Y:S01]  /*2b40*/  LOP3.LUT R35, R51, 0xff0fffff, RZ, 0xc0, !PT ;  /* 0xff0fffff33237812 */ /* 0x000fe200078ec0ff */
[----:B------:R-:W-:-:S04]  /*2b50*/  IMAD.MOV.U32 R34, RZ, RZ, R50 ;  /* 0x000000ffff227224 */ /* 0x000fc800078e0032 */
[----:B------:R-:W-:Y:S01]  /*2b60*/  DADD R32, -R30, R32 ;  /* 0x000000001e207229 */ /* 0x000fe20000000120 */
[----:B------:R-:W-:-:S05]  /*2b70*/  IMAD.SHL.U32 R30, R51, 0x2, RZ ;  /* 0x00000002331e7824 */ /* 0x000fca00078e00ff */
[----:B------:R-:W-:Y:S02]  /*2b80*/  ISETP.GT.U32.AND P0, PT, R30, -0x2000001, PT ;  /* 0xfdffffff1e00780c */ /* 0x000fe40003f04070 */
[----:B------:R-:W-:Y:S02]  /*2b90*/  DADD R32, R36, -R32 ;  /* 0x0000000024207229 */ /* 0x000fe40000000820 */
[----:B------:R-:W-:-:S06]  /*2ba0*/  SEL R35, R35, R51, P0 ;  /* 0x0000003323237207 */ /* 0x000fcc0000000000 */
[----:B------:R-:W-:-:S08]  /*2bb0*/  DFMA R28, R28, UR8, R32 ;  /* 0x000000081c1c7c2b */ /* 0x000fd00008000020 */
[----:B------:R-:W-:-:S08]  /*2bc0*/  DADD R30, R26, R28 ;  /* 0x000000001a1e7229 */ /* 0x000fd0000000001c */
[----:B------:R-:W-:Y:S02]  /*2bd0*/  DADD R26, R26, -R30 ;  /* 0x000000001a1a7229 */ /* 0x000fe4000000081e */
[----:B------:R-:W-:-:S06]  /*2be0*/  DMUL R36, R30, R34 ;  /* 0x000000221e247228 */ /* 0x000fcc0000000000 */
[----:B------:R-:W-:Y:S02]  /*2bf0*/  DADD R26, R28, R26 ;  /* 0x000000001c1a7229 */ /* 0x000fe4000000001a */
[----:B------:R-:W-:-:S08]  /*2c00*/  DFMA R30, R30, R34, -R36 ;  /* 0x000000221e1e722b */ /* 0x000fd00000000824 */
[----:B------:R-:W-:Y:S01]  /*2c10*/  DFMA R34, R26, R34, R30 ;  /* 0x000000221a22722b */ /* 0x000fe2000000001e */
[----:B------:R-:W-:Y:S01]  /*2c20*/  MOV R26, 0x652b82fe ;  /* 0x652b82fe001a7802 */ /* 0x000fe20000000f00 */
[----:B------:R-:W-:-:S06]  /*2c30*/  IMAD.MOV.U32 R27, RZ, RZ, 0x3ff71547 ;  /* 0x3ff71547ff1b7424 */ /* 0x000fcc00078e00ff */
[----:B------:R-:W-:-:S08]  /*2c40*/  DADD R28, R36, R34 ;  /* 0x00000000241c7229 */ /* 0x000fd00000000022 */
[----:B------:R-:W-:Y:S02]  /*2c50*/  DFMA R26, R28, R26, 6.75539944105574400000e+15 ;  /* 0x433800001c1a742b */ /* 0x000fe4000000001a */
[----:B------:R-:W-:Y:S01]  /*2c60*/  FSETP.GEU.AND P0, PT, |R29|, 4.1917929649353027344, PT ;  /* 0x4086232b1d00780b */ /* 0x000fe20003f0e200 */
[----:B------:R-:W-:-:S05]  /*2c70*/  DADD R36, R36, -R28 ;  /* 0x0000000024247229 */ /* 0x000fca000000081c */
[----:B------:R-:W-:-:S03]  /*2c80*/  DADD R30, R26, -6.75539944105574400000e+15 ;  /* 0xc33800001a1e7429 */ /* 0x000fc60000000000 */
[----:B------:R-:W-:-:S05]  /*2c90*/  DADD R34, R34, R36 ;  /* 0x0000000022227229 */ /* 0x000fca0000000024 */
[----:B------:R-:W-:Y:S01]  /*2ca0*/  DFMA R32, R30, -UR4, R28 ;  /* 0x800000041e207c2b */ /* 0x000fe2000800001c */
[----:B------:R-:W-:Y:S01]  /*2cb0*/  UMOV UR4, 0x3b39803f ;  /* 0x3b39803f00047882 */ /* 0x000fe20000000000 */
[----:B------:R-:W-:-:S06]  /*2cc0*/  UMOV UR5, 0x3c7abc9e ;  /* 0x3c7abc9e00057882 */ /* 0x000fcc0000000000 */
[----:B------:R-:W-:Y:S01]  /*2cd0*/  DFMA R32, R30, -UR4, R32 ;  /* 0x800000041e207c2b */ /* 0x000fe20008000020 */
[----:B------:R-:W-:Y:S01]  /*2ce0*/  UMOV UR4, 0x69ce2bdf ;  /* 0x69ce2bdf00047882 */ /* 0x000fe20000000000 */
[----:B------:R-:W-:Y:S01]  /*2cf0*/  IMAD.MOV.U32 R30, RZ, RZ, -0x35dec16 ;  /* 0xfca213eaff1e7424 */ /* 0x000fe200078e00ff */
[----:B------:R-:W-:Y:S01]  /*2d00*/  UMOV UR5, 0x3e5ade15 ;  /* 0x3e5ade1500057882 */ /* 0x000fe20000000000 */
[----:B------:R-:W-:-:S06]  /*2d10*/  IMAD.MOV.U32 R31, RZ, RZ, 0x3e928af3 ;  /* 0x3e928af3ff1f7424 */ /* 0x000fcc00078e00ff */
[----:B------:R-:W-:Y:S01]  /*2d20*/  DFMA R30, R32, UR4, R30 ;  /* 0x00000004201e7c2b */ /* 0x000fe2000800001e */
        /* <DEDUP_REMOVED lines=23> */
[----:B------:R-:W-:-:S08]  /*2ea0*/  DFMA R30, R32, R30, UR4 ;  /* 0x00000004201e7e2b */ /* 0x000fd0000800001e */
[----:B------:R-:W-:-:S08]  /*2eb0*/  DFMA R30, R32, R30, 1 ;  /* 0x3ff00000201e742b */ /* 0x000fd0000000001e */
[----:B------:R-:W-:-:S10]  /*2ec0*/  DFMA R30, R32, R30, 1 ;  /* 0x3ff00000201e742b */ /* 0x000fd4000000001e */
[----:B------:R-:W-:Y:S01]  /*2ed0*/  LEA R33, R26, R31, 0x14 ;  /* 0x0000001f1a217211 */ /* 0x000fe200078ea0ff */
[----:B------:R-:W-:Y:S01]  /*2ee0*/  IMAD.MOV.U32 R32, RZ, RZ, R30 ;  /* 0x000000ffff207224 */ /* 0x000fe200078e001e */
[----:B------:R-:W-:Y:S06]  /*2ef0*/  @!P0 BRA `(.L_x_36) ;  /* 0x0000000000308947 */ /* 0x000fec0003800000 */
[----:B------:R-:W-:Y:S01]  /*2f00*/  FSETP.GEU.AND P2, PT, |R29|, 4.2275390625, PT ;  /* 0x408748001d00780b */ /* 0x000fe20003f4e200 */
[C---:B------:R-:W-:Y:S02]  /*2f10*/  DADD R32, R28.reuse, +INF ;  /* 0x7ff000001c207429 */ /* 0x040fe40000000000 */
[----:B------:R-:W-:-:S08]  /*2f20*/  DSETP.GEU.AND P0, PT, R28, RZ, PT ;  /* 0x000000ff1c00722a */ /* 0x000fd00003f0e000 */
[----:B------:R-:W-:Y:S02]  /*2f30*/  FSEL R32, R32, RZ, P0 ;  /* 0x000000ff20207208 */ /* 0x000fe40000000000 */
[----:B------:R-:W-:Y:S02]  /*2f40*/  @!P2 LEA.HI R27, R26, R26, RZ, 0x1 ;  /* 0x0000001a1a1ba211 */ /* 0x000fe400078f08ff */
[----:B------:R-:W-:Y:S02]  /*2f50*/  FSEL R33, R33, RZ, P0 ;  /* 0x000000ff21217208 */ /* 0x000fe40000000000 */
[----:B------:R-:W-:-:S05]  /*2f60*/  @!P2 SHF.R.S32.HI R27, RZ, 0x1, R27 ;  /* 0x00000001ff1ba819 */ /* 0x000fca000001141b */
[----:B------:R-:W-:Y:S02]  /*2f70*/  @!P2 IMAD.IADD R26, R26, 0x1, -R27 ;  /* 0x000000011a1aa824 */ /* 0x000fe400078e0a1b */
[----:B------:R-:W-:-:S03]  /*2f80*/  @!P2 IMAD R31, R27, 0x100000, R31 ;  /* 0x001000001b1fa824 */ /* 0x000fc600078e021f */
[----:B------:R-:W-:Y:S02]  /*2f90*/  @!P2 LEA R27, R26, 0x3ff00000, 0x14 ;  /* 0x3ff000001a1ba811 */ /* 0x000fe400078ea0ff */
[----:B------:R-:W-:-:S06]  /*2fa0*/  @!P2 MOV R26, RZ ;  /* 0x000000ff001aa202 */ /* 0x000fcc0000000f00 */
[----:B------:R-:W-:-:S11]  /*2fb0*/  @!P2 DMUL R32, R30, R26 ;  /* 0x0000001a1e20a228 */ /* 0x000fd60000000000 */
.L_x_36:
[----:B------:R-:W-:Y:S01]  /*2fc0*/  DFMA R34, R34, R32, R32 ;  /* 0x000000202222722b */ /* 0x000fe20000000020 */
[----:B------:R-:W-:Y:S01]  /*2fd0*/  IMAD.MOV.U32 R26, RZ, RZ, R0 ;  /* 0x000000ffff1a7224 */ /* 0x000fe200078e0000 */
[----:B------:R-:W-:Y:S01]  /*2fe0*/  DSETP.NEU.AND P0, PT, |R32|, +INF , PT ;  /* 0x7ff000002000742a */ /* 0x000fe20003f0d200 */
[----:B------:R-:W-:-:S07]  /*2ff0*/  IMAD.MOV.U32 R27, RZ, RZ, 0x0 ;  /* 0x00000000ff1b7424 */ /* 0x000fce00078e00ff */
[----:B------:R-:W-:Y:S02]  /*3000*/  FSEL R31, R32, R34, !P0 ;  /* 0x00000022201f7208 */ /* 0x000fe40004000000 */
[----:B------:R-:W-:Y:S01]  /*3010*/  FSEL R32, R33, R35, !P0 ;  /* 0x0000002321207208 */ /* 0x000fe20004000000 */
[----:B------:R-:W-:Y:S06]  /*3020*/  RET.REL.NODEC R26 `(_Z4execIdLi6ELi10ELi7EEvPT_) ;  /* 0xffffffcc1af47950 */ /* 0x000fec0003c3ffff */
.L_x_37:
[----:B------:R-:W-:-:S00]  /*3030*/  BRA `(.L_x_37) ;  /* 0xfffffffc00fc7947 */ /* 0x000fc0000383ffff */
[----:B------:R-:W-:-:S00]  /*3040*/  NOP ;  /* 0x0000000000007918 */ /* 0x000fc00000000000 */
        /* <DEDUP_REMOVED lines=11> */
.L_x_39:


//--------------------- .nv.shared._Z4execIdLi6ELi10ELi7EEvPT_ --------------------------
	.section	.nv.shared._Z4execIdLi6ELi10ELi7EEvPT_,"aw",@nobits
	.sectionflags	@""
	.align	8
.nv.shared._Z4execIdLi6ELi10ELi7EEvPT_:
	.zero		1440


//--------------------- .nv.shared.reserved.0     --------------------------
	.section	.nv.shared.reserved.0,"aw",@nobits
	.weak		__nv_reservedSMEM_offset_0_alias
	.size		__nv_reservedSMEM_offset_0_alias, 0, 64
	.other		__nv_reservedSMEM_offset_0_alias,@"STO_CUDA_RESERVED_SHARED STV_DEFAULT"
__nv_reservedSMEM_offset_0_alias:
	.zero		0
	.zero		64


//--------------------- .nv.constant0._Z4execIdLi6ELi10ELi7EEvPT_ --------------------------
	.section	.nv.constant0._Z4execIdLi6ELi10ELi7EEvPT_,"a",@progbits
	.sectionflags	@""
	.align	4
.nv.constant0._Z4execIdLi6ELi10ELi7EEvPT_:
	.zero		904


//--------------------- SYMBOLS --------------------------

	.type		.nv.reservedSmem.offset0,@object
	.size		.nv.reservedSmem.offset0,0x4
	.type		.nv.reservedSmem.cap,@object
	.size		.nv.reservedSmem.cap,0x4
